	.target	sm_90a

	.elftype	@"ET_EXEC"


//--------------------- .note.nv.tkinfo           --------------------------
	.section	.note.nv.tkinfo,"",@"SHT_NOTE"
	.sectionflags	@"SHF_NOTE_NV_TKINFO"
	.tkinfo
        /*0018*/ 	.word	0x00000002
        /*0030*/ 	.string	""
        /*0030*/ 	.string	"ptxas"
        /*0030*/ 	.string	"Cuda compilation tools, release 13.0, V13.0.88"
        /*0030*/ 	.string	"Build cuda_13.0.r13.0/compiler.36424714_0"
        /*0030*/ 	.string	"-arch sm_90a -m 64 "



//--------------------- .note.nv.cuinfo           --------------------------
	.section	.note.nv.cuinfo,"",@"SHT_NOTE"
	.sectionflags	@"SHF_NOTE_NV_CUINFO"
        /*0018*/ 	.short	0x0002
        /*001a*/ 	.short	0x005a
        /*001c*/ 	.short	0x0082
	.zero		2


//--------------------- .nv.info                  --------------------------
	.section	.nv.info,"",@"SHT_CUDA_INFO"
	.align	4


	//----- nvinfo : EIATTR_REGCOUNT
	.align		4
        /*0000*/ 	.byte	0x04, 0x2f
        /*0002*/ 	.short	(.L_15 - .L_14)
	.align		4
.L_14:
        /*0004*/ 	.word	index@(_ZN7cutlass13device_kernelINS_4gemm6kernel13GemmUniversalIN4cute5tupleIJiiiiEEENS1_10collective13CollectiveMmaINS1_34MainloopSm90TmaGmmaWarpSpecializedILi14ENS5_IJNS4_1CILi1EEESB_SB_EEENS1_32KernelTmaWarpSpecializedPingpongEEENS5_IJNSA_ILi64EEESF_NSA_ILi128EEEEEEaNS5_IJlSB_lEEEaSI_NS4_8TiledMMAINS4_8MMA_AtomIJNS4_4SM904GMMA26MMA_64x64x32_S32S8S8_SS_TNEEEENS4_6LayoutISC_NS5_IJNSA_ILi0EEESQ_SQ_EEEEENS5_IJNS4_10UnderscoreEST_ST_EEEEENS4_13SM90_TMA_LOADENS4_14ComposedLayoutINS4_7SwizzleILi3ELi4ELi3EEENS4_18smem_ptr_flag_bitsILi8EEENSP_INS5_IJNSA_ILi8EEESG_EEENS5_IJSG_SB_EEEEEEEvNS4_8identityESW_S16_vS17_EENS_8epilogue10collective6detail29Sm90TmaWarpSpecializedAdapterINS1A_15DefaultEpilogueIaSI_SI_NS19_6thread17LinearCombinationIaLi1EiiLNS1E_9ScaleType4KindE0ELNS_15FloatRoundStyleE2EaEENS1_15EpilogueDefaultEEEEEvvEEEEvNT_6ParamsE)
        /*0008*/ 	.word	0x000000a8


	//----- nvinfo : EIATTR_FRAME_SIZE
	.align		4
.L_15:
        /*000c*/ 	.byte	0x04, 0x11
        /*000e*/ 	.short	(.L_17 - .L_16)
	.align		4
.L_16:
        /*0010*/ 	.word	index@(_ZN7cutlass13device_kernelINS_4gemm6kernel13GemmUniversalIN4cute5tupleIJiiiiEEENS1_10collective13CollectiveMmaINS1_34MainloopSm90TmaGmmaWarpSpecializedILi14ENS5_IJNS4_1CILi1EEESB_SB_EEENS1_32KernelTmaWarpSpecializedPingpongEEENS5_IJNSA_ILi64EEESF_NSA_ILi128EEEEEEaNS5_IJlSB_lEEEaSI_NS4_8TiledMMAINS4_8MMA_AtomIJNS4_4SM904GMMA26MMA_64x64x32_S32S8S8_SS_TNEEEENS4_6LayoutISC_NS5_IJNSA_ILi0EEESQ_SQ_EEEEENS5_IJNS4_10UnderscoreEST_ST_EEEEENS4_13SM90_TMA_LOADENS4_14ComposedLayoutINS4_7SwizzleILi3ELi4ELi3EEENS4_18smem_ptr_flag_bitsILi8EEENSP_INS5_IJNSA_ILi8EEESG_EEENS5_IJSG_SB_EEEEEEEvNS4_8identityESW_S16_vS17_EENS_8epilogue10collective6detail29Sm90TmaWarpSpecializedAdapterINS1A_15DefaultEpilogueIaSI_SI_NS19_6thread17LinearCombinationIaLi1EiiLNS1E_9ScaleType4KindE0ELNS_15FloatRoundStyleE2EaEENS1_15EpilogueDefaultEEEEEvvEEEEvNT_6ParamsE)
        /*0014*/ 	.word	0x00000008


	//----- nvinfo : EIATTR_MIN_STACK_SIZE
	.align		4
.L_17:
        /*0018*/ 	.byte	0x04, 0x12
        /*001a*/ 	.short	(.L_19 - .L_18)
	.align		4
.L_18:
        /*001c*/ 	.word	index@(_ZN7cutlass13device_kernelINS_4gemm6kernel13GemmUniversalIN4cute5tupleIJiiiiEEENS1_10collective13CollectiveMmaINS1_34MainloopSm90TmaGmmaWarpSpecializedILi14ENS5_IJNS4_1CILi1EEESB_SB_EEENS1_32KernelTmaWarpSpecializedPingpongEEENS5_IJNSA_ILi64EEESF_NSA_ILi128EEEEEEaNS5_IJlSB_lEEEaSI_NS4_8TiledMMAINS4_8MMA_AtomIJNS4_4SM904GMMA26MMA_64x64x32_S32S8S8_SS_TNEEEENS4_6LayoutISC_NS5_IJNSA_ILi0EEESQ_SQ_EEEEENS5_IJNS4_10UnderscoreEST_ST_EEEEENS4_13SM90_TMA_LOADENS4_14ComposedLayoutINS4_7SwizzleILi3ELi4ELi3EEENS4_18smem_ptr_flag_bitsILi8EEENSP_INS5_IJNSA_ILi8EEESG_EEENS5_IJSG_SB_EEEEEEEvNS4_8identityESW_S16_vS17_EENS_8epilogue10collective6detail29Sm90TmaWarpSpecializedAdapterINS1A_15DefaultEpilogueIaSI_SI_NS19_6thread17LinearCombinationIaLi1EiiLNS1E_9ScaleType4KindE0ELNS_15FloatRoundStyleE2EaEENS1_15EpilogueDefaultEEEEEvvEEEEvNT_6ParamsE)
        /*0020*/ 	.word	0x00000008
.L_19:


//--------------------- .nv.compat                --------------------------
	.section	.nv.compat,"",@"SHT_CUDA_COMPAT_INFO"
	.align	4
        /*0000*/ 	.byte	0x02, 0x09, 0x01, 0x00, 0x02, 0x02, 0x04, 0x00, 0x02, 0x05, 0x05, 0x00, 0x03, 0x07, 0x01, 0x01
        /*0010*/ 	.byte	0x02, 0x03, 0x01, 0x00, 0x02, 0x06, 0x01, 0x00, 0x04, 0x0b, 0x08, 0x00, 0x00, 0x00, 0x00, 0x00
        /*0020*/ 	.byte	0x00, 0x00, 0x00, 0x00


//--------------------- .nv.info._ZN7cutlass13device_kernelINS_4gemm6kernel13GemmUniversalIN4cute5tupleIJiiiiEEENS1_10collective13CollectiveMmaINS1_34MainloopSm90TmaGmmaWarpSpecializedILi14ENS5_IJNS4_1CILi1EEESB_SB_EEENS1_32KernelTmaWarpSpecializedPingpongEEENS5_IJNSA_ILi64EEESF_NSA_ILi128EEEEEEaNS5_IJlSB_lEEEaSI_NS4_8TiledMMAINS4_8MMA_AtomIJNS4_4SM904GMMA26MMA_64x64x32_S32S8S8_SS_TNEEEENS4_6LayoutISC_NS5_IJNSA_ILi0EEESQ_SQ_EEEEENS5_IJNS4_10UnderscoreEST_ST_EEEEENS4_13SM90_TMA_LOADENS4_14ComposedLayoutINS4_7SwizzleILi3ELi4ELi3EEENS4_18smem_ptr_flag_bitsILi8EEENSP_INS5_IJNSA_ILi8EEESG_EEENS5_IJSG_SB_EEEEEEEvNS4_8identityESW_S16_vS17_EENS_8epilogue10collective6detail29Sm90TmaWarpSpecializedAdapterINS1A_15DefaultEpilogueIaSI_SI_NS19_6thread17LinearCombinationIaLi1EiiLNS1E_9ScaleType4KindE0ELNS_15FloatRoundStyleE2EaEENS1_15EpilogueDefaultEEEEEvvEEEEvNT_6ParamsE --------------------------
	.section	.nv.info._ZN7cutlass13device_kernelINS_4gemm6kernel13GemmUniversalIN4cute5tupleIJiiiiEEENS1_10collective13CollectiveMmaINS1_34MainloopSm90TmaGmmaWarpSpecializedILi14ENS5_IJNS4_1CILi1EEESB_SB_EEENS1_32KernelTmaWarpSpecializedPingpongEEENS5_IJNSA_ILi64EEESF_NSA_ILi128EEEEEEaNS5_IJlSB_lEEEaSI_NS4_8TiledMMAINS4_8MMA_AtomIJNS4_4SM904GMMA26MMA_64x64x32_S32S8S8_SS_TNEEEENS4_6LayoutISC_NS5_IJNSA_ILi0EEESQ_SQ_EEEEENS5_IJNS4_10UnderscoreEST_ST_EEEEENS4_13SM90_TMA_LOADENS4_14ComposedLayoutINS4_7SwizzleILi3ELi4ELi3EEENS4_18smem_ptr_flag_bitsILi8EEENSP_INS5_IJNSA_ILi8EEESG_EEENS5_IJSG_SB_EEEEEEEvNS4_8identityESW_S16_vS17_EENS_8epilogue10collective6detail29Sm90TmaWarpSpecializedAdapterINS1A_15DefaultEpilogueIaSI_SI_NS19_6thread17LinearCombinationIaLi1EiiLNS1E_9ScaleType4KindE0ELNS_15FloatRoundStyleE2EaEENS1_15EpilogueDefaultEEEEEvvEEEEvNT_6ParamsE,"",@"SHT_CUDA_INFO"
	.sectionflags	@""
	.align	4


	//----- nvinfo : EIATTR_CUDA_API_VERSION
	.align		4
        /*0000*/ 	.byte	0x04, 0x37
        /*0002*/ 	.short	(.L_21 - .L_20)
.L_20:
        /*0004*/ 	.word	0x00000082


	//----- nvinfo : EIATTR_KPARAM_INFO
	.align		4
.L_21:
        /*0008*/ 	.byte	0x04, 0x17
        /*000a*/ 	.short	(.L_23 - .L_22)
.L_22:
        /*000c*/ 	.word	0x00000000
        /*0010*/ 	.short	0x0000
        /*0012*/ 	.short	0x0070
        /*0014*/ 	.byte	0x00, 0xf0, 0x01, 0x10


	//----- nvinfo : EIATTR_SPARSE_MMA_MASK
	.align		4
.L_23:
        /*0018*/ 	.byte	0x03, 0x50
        /*001a*/ 	.short	0x0000


	//----- nvinfo : EIATTR_MAXREG_COUNT
	.align		4
        /*001c*/ 	.byte	0x03, 0x1b
        /*001e*/ 	.short	0x00a8


	//----- nvinfo : EIATTR_NUM_BARRIERS
	.align		4
        /*0020*/ 	.byte	0x02, 0x4c
        /*0022*/ 	.byte	0x01
	.zero		1


	//----- nvinfo : EIATTR_EXTERNS
	.align		4
        /*0024*/ 	.byte	0x04, 0x0f
        /*0026*/ 	.short	(.L_25 - .L_24)


	//   ....[0]....
	.align		4
.L_24:
        /*0028*/ 	.word	index@(__assertfail)


	//----- nvinfo : EIATTR_ANNOTATIONS
	.align		4
.L_25:
        /*002c*/ 	.byte	0x04, 0x55
        /*002e*/ 	.short	(.L_27 - .L_26)


	//   ....[0]....
.L_26:
        /*0030*/ 	.word	0x00000001
        /*0034*/ 	.byte	0x40, 0x0c, 0x00, 0x00, 0x01, 0x00, 0x00, 0x00, 0x50, 0x3e, 0x00, 0x00, 0x01, 0x00, 0x00, 0x00
        /*0044*/ 	.byte	0x40, 0x4a, 0x00, 0x00


	//----- nvinfo : EIATTR_MERCURY_ISA_VERSION
	.align		4
.L_27:
        /*0048*/ 	.byte	0x03, 0x5f
        /*004a*/ 	.short	0x0101


	//----- nvinfo : EIATTR_INT_WARP_WIDE_INSTR_OFFSETS
	.align		4
        /*004c*/ 	.byte	0x04, 0x31
        /*004e*/ 	.short	(.L_29 - .L_28)


	//   ....[0]....
.L_28:
        /*0050*/ 	.word	0x00000550


	//   ....[1]....
        /*0054*/ 	.word	0x00000570


	//   ....[2]....
        /*0058*/ 	.word	0x000005f0


	//   ....[3]....
        /*005c*/ 	.word	0x00000600


	//   ....[4]....
        /*0060*/ 	.word	0x00000610


	//   ....[5]....
        /*0064*/ 	.word	0x00000630


	//   ....[6]....
        /*0068*/ 	.word	0x000006c0


	//   ....[7]....
        /*006c*/ 	.word	0x000006e0


	//----- nvinfo : EIATTR_COOP_GROUP_MASK_REGIDS
	.align		4
.L_29:
        /*0070*/ 	.byte	0x04, 0x29
        /*0072*/ 	.short	(.L_31 - .L_30)


	//   ....[0]....
.L_30:
        /*0074*/ 	.word	0xffffffff


	//   ....[1]....
        /*0078*/ 	.word	0xffffffff


	//   ....[2]....
        /*007c*/ 	.word	0xffffffff


	//   ....[3]....
        /*0080*/ 	.word	0xffffffff


	//   ....[4]....
        /*0084*/ 	.word	0xffffffff


	//   ....[5]....
        /*0088*/ 	.word	0xffffffff


	//----- nvinfo : EIATTR_COOP_GROUP_INSTR_OFFSETS
	.align		4
.L_31:
        /*008c*/ 	.byte	0x04, 0x28
        /*008e*/ 	.short	(.L_33 - .L_32)


	//   ....[0]....
.L_32:
        /*0090*/ 	.word	0x00000070


	//   ....[1]....
        /*0094*/ 	.word	0x00000080


	//   ....[2]....
        /*0098*/ 	.word	0x00000140


	//   ....[3]....
        /*009c*/ 	.word	0x00000440


	//   ....[4]....
        /*00a0*/ 	.word	0x00000480


	//   ....[5]....
        /*00a4*/ 	.word	0x000004d0


	//----- nvinfo : EIATTR_REG_RECONFIG
	.align		4
.L_33:
        /*00a8*/ 	.byte	0x01, 0x54
	.zero		2


	//----- nvinfo : EIATTR_SYSCALL_OFFSETS
	.align		4
        /*00ac*/ 	.byte	0x04, 0x46
        /*00ae*/ 	.short	(.L_35 - .L_34)


	//   ....[0]....
.L_34:
        /*00b0*/ 	.word	0x00001770


	//----- nvinfo : EIATTR_MBARRIER_INSTR_OFFSETS
	.align		4
.L_35:
        /*00b4*/ 	.byte	0x04, 0x39
        /*00b6*/ 	.short	(.L_37 - .L_36)


	//   ....[0]....
.L_36:
        /*00b8*/ 	.word	0x00000260
        /*00bc*/ 	.word	0x000000ff
        /*00c0*/ 	.word	0x00000000
        /*00c4*/ 	.short	0x0100
        /*00c6*/ 	.byte	0x08
	.zero		1


	//   ....[1]....
        /*00c8*/ 	.word	0x00000270
        /*00cc*/ 	.word	0x000000ff
        /*00d0*/ 	.word	0x00000070
        /*00d4*/ 	.short	0x0100
        /*00d6*/ 	.byte	0x08
	.zero		1


	//   ....[2]....
        /*00d8*/ 	.word	0x00000280
        /*00dc*/ 	.word	0x000000ff
        /*00e0*/ 	.word	0x00000008
        /*00e4*/ 	.short	0x0100
        /*00e6*/ 	.byte	0x08
	.zero		1


	//   ....[3]....
        /*00e8*/ 	.word	0x00000290
        /*00ec*/ 	.word	0x000000ff
        /*00f0*/ 	.word	0x00000078
        /*00f4*/ 	.short	0x0100
        /*00f6*/ 	.byte	0x08
	.zero		1


	//   ....[4]....
        /*00f8*/ 	.word	0x000002a0
        /*00fc*/ 	.word	0x000000ff
        /*0100*/ 	.word	0x00000010
        /*0104*/ 	.short	0x0100
        /*0106*/ 	.byte	0x08
	.zero		1


	//   ....[5]....
        /*0108*/ 	.word	0x000002b0
        /*010c*/ 	.word	0x000000ff
        /*0110*/ 	.word	0x00000080
        /*0114*/ 	.short	0x0100
        /*0116*/ 	.byte	0x08
	.zero		1


	//   ....[6]....
        /*0118*/ 	.word	0x000002c0
        /*011c*/ 	.word	0x000000ff
        /*0120*/ 	.word	0x00000018
        /*0124*/ 	.short	0x0100
        /*0126*/ 	.byte	0x08
	.zero		1


	//   ....[7]....
        /*0128*/ 	.word	0x000002d0
        /*012c*/ 	.word	0x000000ff
        /*0130*/ 	.word	0x00000088
        /*0134*/ 	.short	0x0100
        /*0136*/ 	.byte	0x08
	.zero		1


	//   ....[8]....
        /*0138*/ 	.word	0x000002e0
        /*013c*/ 	.word	0x000000ff
        /*0140*/ 	.word	0x00000020
        /*0144*/ 	.short	0x0100
        /*0146*/ 	.byte	0x08
	.zero		1


	//   ....[9]....
        /*0148*/ 	.word	0x000002f0
        /*014c*/ 	.word	0x000000ff
        /*0150*/ 	.word	0x00000090
        /*0154*/ 	.short	0x0100
        /*0156*/ 	.byte	0x08
	.zero		1


	//   ....[10]....
        /*0158*/ 	.word	0x00000300
        /*015c*/ 	.word	0x000000ff
        /*0160*/ 	.word	0x00000028
        /*0164*/ 	.short	0x0100
        /*0166*/ 	.byte	0x08
	.zero		1


	//   ....[11]....
        /*0168*/ 	.word	0x00000310
        /*016c*/ 	.word	0x000000ff
        /*0170*/ 	.word	0x00000098
        /*0174*/ 	.short	0x0100
        /*0176*/ 	.byte	0x08
	.zero		1


	//   ....[12]....
        /*0178*/ 	.word	0x00000320
        /*017c*/ 	.word	0x000000ff
        /*0180*/ 	.word	0x00000030
        /*0184*/ 	.short	0x0100
        /*0186*/ 	.byte	0x08
	.zero		1


	//   ....[13]....
        /*0188*/ 	.word	0x00000330
        /*018c*/ 	.word	0x000000ff
        /*0190*/ 	.word	0x000000a0
        /*0194*/ 	.short	0x0100
        /*0196*/ 	.byte	0x08
	.zero		1


	//   ....[14]....
        /*0198*/ 	.word	0x00000340
        /*019c*/ 	.word	0x000000ff
        /*01a0*/ 	.word	0x00000038
        /*01a4*/ 	.short	0x0100
        /*01a6*/ 	.byte	0x08
	.zero		1


	//   ....[15]....
        /*01a8*/ 	.word	0x00000350
        /*01ac*/ 	.word	0x000000ff
        /*01b0*/ 	.word	0x000000a8
        /*01b4*/ 	.short	0x0100
        /*01b6*/ 	.byte	0x08
	.zero		1


	//   ....[16]....
        /*01b8*/ 	.word	0x00000360
        /*01bc*/ 	.word	0x000000ff
        /*01c0*/ 	.word	0x00000040
        /*01c4*/ 	.short	0x0100
        /*01c6*/ 	.byte	0x08
	.zero		1


	//   ....[17]....
        /*01c8*/ 	.word	0x00000370
        /*01cc*/ 	.word	0x000000ff
        /*01d0*/ 	.word	0x000000b0
        /*01d4*/ 	.short	0x0100
        /*01d6*/ 	.byte	0x08
	.zero		1


	//   ....[18]....
        /*01d8*/ 	.word	0x00000380
        /*01dc*/ 	.word	0x000000ff
        /*01e0*/ 	.word	0x00000048
        /*01e4*/ 	.short	0x0100
        /*01e6*/ 	.byte	0x08
	.zero		1


	//   ....[19]....
        /*01e8*/ 	.word	0x00000390
        /*01ec*/ 	.word	0x000000ff
        /*01f0*/ 	.word	0x000000b8
        /*01f4*/ 	.short	0x0100
        /*01f6*/ 	.byte	0x08
	.zero		1


	//   ....[20]....
        /*01f8*/ 	.word	0x000003a0
        /*01fc*/ 	.word	0x000000ff
        /*0200*/ 	.word	0x00000050
        /*0204*/ 	.short	0x0100
        /*0206*/ 	.byte	0x08
	.zero		1


	//   ....[21]....
        /*0208*/ 	.word	0x000003b0
        /*020c*/ 	.word	0x000000ff
        /*0210*/ 	.word	0x000000c0
        /*0214*/ 	.short	0x0100
        /*0216*/ 	.byte	0x08
	.zero		1


	//   ....[22]....
        /*0218*/ 	.word	0x000003c0
        /*021c*/ 	.word	0x000000ff
        /*0220*/ 	.word	0x00000058
        /*0224*/ 	.short	0x0100
        /*0226*/ 	.byte	0x08
	.zero		1


	//   ....[23]....
        /*0228*/ 	.word	0x000003d0
        /*022c*/ 	.word	0x000000ff
        /*0230*/ 	.word	0x000000c8
        /*0234*/ 	.short	0x0100
        /*0236*/ 	.byte	0x08
	.zero		1


	//   ....[24]....
        /*0238*/ 	.word	0x000003e0
        /*023c*/ 	.word	0x000000ff
        /*0240*/ 	.word	0x00000060
        /*0244*/ 	.short	0x0100
        /*0246*/ 	.byte	0x08
	.zero		1


	//   ....[25]....
        /*0248*/ 	.word	0x000003f0
        /*024c*/ 	.word	0x000000ff
        /*0250*/ 	.word	0x000000d0
        /*0254*/ 	.short	0x0100
        /*0256*/ 	.byte	0x08
	.zero		1


	//   ....[26]....
        /*0258*/ 	.word	0x00000400
        /*025c*/ 	.word	0x000000ff
        /*0260*/ 	.word	0x00000068
        /*0264*/ 	.short	0x0100
        /*0266*/ 	.byte	0x08
	.zero		1


	//   ....[27]....
        /*0268*/ 	.word	0x00000410
        /*026c*/ 	.word	0x000000ff
        /*0270*/ 	.word	0x000000d8
        /*0274*/ 	.short	0x0100
        /*0276*/ 	.byte	0x08
	.zero		1


	//   ....[28]....
        /*0278*/ 	.word	0x00000720
        /*027c*/ 	.word	0x000000ff
        /*0280*/ 	.word	0x00000110
        /*0284*/ 	.short	0x0100
        /*0286*/ 	.byte	0x08
	.zero		1


	//   ....[29]....
        /*0288*/ 	.word	0x00000790
        /*028c*/ 	.word	0x000000ff
        /*0290*/ 	.word	0x00000118
        /*0294*/ 	.short	0x0100
        /*0296*/ 	.byte	0x08
	.zero		1


	//   ....[30]....
        /*0298*/ 	.word	0x000007b0
        /*029c*/ 	.word	0x000000ff
        /*02a0*/ 	.word	0x000000f0
        /*02a4*/ 	.short	0x0100
        /*02a6*/ 	.byte	0x09
	.zero		1


	//   ....[31]....
        /*02a8*/ 	.word	0x000007c0
        /*02ac*/ 	.word	0x000000ff
        /*02b0*/ 	.word	0x000000f8
        /*02b4*/ 	.short	0x0100
        /*02b6*/ 	.byte	0x09
	.zero		1


	//   ....[32]....
        /*02b8*/ 	.word	0x000007d0
        /*02bc*/ 	.word	0x000000ff
        /*02c0*/ 	.word	0x00000100
        /*02c4*/ 	.short	0x0100
        /*02c6*/ 	.byte	0x09
	.zero		1


	//   ....[33]....
        /*02c8*/ 	.word	0x000007e0
        /*02cc*/ 	.word	0x000000ff
        /*02d0*/ 	.word	0x00000108
        /*02d4*/ 	.short	0x0100
        /*02d6*/ 	.byte	0x09
	.zero		1


	//   ....[34]....
        /*02d8*/ 	.word	0x00001650
        /*02dc*/ 	.word	0x0000003d
        /*02e0*/ 	.word	0x00000000
        /*02e4*/ 	.short	0x010a
        /*02e6*/ 	.byte	0x2a
	.zero		1


	//   ....[35]....
        /*02e8*/ 	.word	0x00001800
        /*02ec*/ 	.word	0x00000003
        /*02f0*/ 	.word	0x00000000
        /*02f4*/ 	.short	0x010a
        /*02f6*/ 	.byte	0x3f
	.zero		1


	//   ....[36]....
        /*02f8*/ 	.word	0x00001840
        /*02fc*/ 	.word	0x00000003
        /*0300*/ 	.word	0x00000000
        /*0304*/ 	.short	0x010a
        /*0306*/ 	.byte	0x3f
	.zero		1


	//   ....[37]....
        /*0308*/ 	.word	0x00001b40
        /*030c*/ 	.word	0x000000ff
        /*0310*/ 	.word	0x00000000
        /*0314*/ 	.short	0x010a
        /*0316*/ 	.byte	0x04
	.zero		1


	//   ....[38]....
        /*0318*/ 	.word	0x00001b80
        /*031c*/ 	.word	0x000000ff
        /*0320*/ 	.word	0x00000000
        /*0324*/ 	.short	0x010a
        /*0326*/ 	.byte	0x04
	.zero		1


	//   ....[39]....
        /*0328*/ 	.word	0x00001de0
        /*032c*/ 	.word	0x000000ff
        /*0330*/ 	.word	0x00000000
        /*0334*/ 	.short	0x0101
        /*0336*/ 	.byte	0x04
	.zero		1


	//   ....[40]....
        /*0338*/ 	.word	0x00001ed0
        /*033c*/ 	.word	0x0000003e
        /*0340*/ 	.word	0x00000000
        /*0344*/ 	.short	0x0101
        /*0346*/ 	.byte	0x2f
	.zero		1


	//   ....[41]....
        /*0348*/ 	.word	0x00001fb0
        /*034c*/ 	.word	0x000000ff
        /*0350*/ 	.word	0x00000000
        /*0354*/ 	.short	0x0101
        /*0356*/ 	.byte	0x06
	.zero		1


	//   ....[42]....
        /*0358*/ 	.word	0x00002060
        /*035c*/ 	.word	0x0000003d
        /*0360*/ 	.word	0x00000010
        /*0364*/ 	.short	0x010a
        /*0366*/ 	.byte	0x2a
	.zero		1


	//   ....[43]....
        /*0368*/ 	.word	0x00003e70
        /*036c*/ 	.word	0x00000040
        /*0370*/ 	.word	0x00000000
        /*0374*/ 	.short	0x0101
        /*0376*/ 	.byte	0x2f
	.zero		1


	//   ....[44]....
        /*0378*/ 	.word	0x000047d0
        /*037c*/ 	.word	0x0000000a
        /*0380*/ 	.word	0x00000070
        /*0384*/ 	.short	0x010a
        /*0386*/ 	.byte	0x3f
	.zero		1


	//   ....[45]....
        /*0388*/ 	.word	0x00004b50
        /*038c*/ 	.word	0x00000008
        /*0390*/ 	.word	0x00000118
        /*0394*/ 	.short	0x0101
        /*0396*/ 	.byte	0x3f
	.zero		1


	//   ....[46]....
        /*0398*/ 	.word	0x000052e0
        /*039c*/ 	.word	0x00000009
        /*03a0*/ 	.word	0x00000000
        /*03a4*/ 	.short	0x010a
        /*03a6*/ 	.byte	0x3f
	.zero		1


	//   ....[47]....
        /*03a8*/ 	.word	0x00005360
        /*03ac*/ 	.word	0x00000008
        /*03b0*/ 	.word	0x00000000
        /*03b4*/ 	.short	0x010a
        /*03b6*/ 	.byte	0x3f
	.zero		1


	//   ....[48]....
        /*03b8*/ 	.word	0x000053f0
        /*03bc*/ 	.word	0x00000009
        /*03c0*/ 	.word	0x00000000
        /*03c4*/ 	.short	0x010a
        /*03c6*/ 	.byte	0x3f
	.zero		1


	//   ....[49]....
        /*03c8*/ 	.word	0x00005480
        /*03cc*/ 	.word	0x00000008
        /*03d0*/ 	.word	0x00000000
        /*03d4*/ 	.short	0x010a
        /*03d6*/ 	.byte	0x3f
	.zero		1


	//   ....[50]....
        /*03d8*/ 	.word	0x00005510
        /*03dc*/ 	.word	0x00000009
        /*03e0*/ 	.word	0x00000000
        /*03e4*/ 	.short	0x010a
        /*03e6*/ 	.byte	0x3f
	.zero		1


	//   ....[51]....
        /*03e8*/ 	.word	0x000055a0
        /*03ec*/ 	.word	0x00000008
        /*03f0*/ 	.word	0x00000000
        /*03f4*/ 	.short	0x010a
        /*03f6*/ 	.byte	0x3f
	.zero		1


	//   ....[52]....
        /*03f8*/ 	.word	0x00005630
        /*03fc*/ 	.word	0x00000009
        /*0400*/ 	.word	0x00000000
        /*0404*/ 	.short	0x010a
        /*0406*/ 	.byte	0x3f
	.zero		1


	//   ....[53]....
        /*0408*/ 	.word	0x000056c0
        /*040c*/ 	.word	0x00000008
        /*0410*/ 	.word	0x00000000
        /*0414*/ 	.short	0x010a
        /*0416*/ 	.byte	0x3f
	.zero		1


	//   ....[54]....
        /*0418*/ 	.word	0x00005750
        /*041c*/ 	.word	0x00000009
        /*0420*/ 	.word	0x00000000
        /*0424*/ 	.short	0x010a
        /*0426*/ 	.byte	0x3f
	.zero		1


	//   ....[55]....
        /*0428*/ 	.word	0x000057e0
        /*042c*/ 	.word	0x00000008
        /*0430*/ 	.word	0x00000000
        /*0434*/ 	.short	0x010a
        /*0436*/ 	.byte	0x3f
	.zero		1


	//   ....[56]....
        /*0438*/ 	.word	0x00005870
        /*043c*/ 	.word	0x00000009
        /*0440*/ 	.word	0x00000000
        /*0444*/ 	.short	0x010a
        /*0446*/ 	.byte	0x3f
	.zero		1


	//   ....[57]....
        /*0448*/ 	.word	0x00005900
        /*044c*/ 	.word	0x00000008
        /*0450*/ 	.word	0x00000000
        /*0454*/ 	.short	0x010a
        /*0456*/ 	.byte	0x3f
	.zero		1


	//   ....[58]....
        /*0458*/ 	.word	0x00005990
        /*045c*/ 	.word	0x0000000b
        /*0460*/ 	.word	0x00000000
        /*0464*/ 	.short	0x010a
        /*0466*/ 	.byte	0x3f
	.zero		1


	//   ....[59]....
        /*0468*/ 	.word	0x00005a20
        /*046c*/ 	.word	0x00000003
        /*0470*/ 	.word	0x00000000
        /*0474*/ 	.short	0x010a
        /*0476*/ 	.byte	0x3f
	.zero		1


	//   ....[60]....
        /*0478*/ 	.word	0x00005a80
        /*047c*/ 	.word	0x0000003f
        /*0480*/ 	.word	0x00000000
        /*0484*/ 	.short	0x010a
        /*0486*/ 	.byte	0x3f
	.zero		1


	//   ....[61]....
        /*0488*/ 	.word	0x00005ad0
        /*048c*/ 	.word	0x00000003
        /*0490*/ 	.word	0x00000000
        /*0494*/ 	.short	0x010a
        /*0496*/ 	.byte	0x3f
	.zero		1


	//   ....[62]....
        /*0498*/ 	.word	0x00005b30
        /*049c*/ 	.word	0x00000004
        /*04a0*/ 	.word	0x00000000
        /*04a4*/ 	.short	0x010a
        /*04a6*/ 	.byte	0x3f
	.zero		1


	//   ....[63]....
        /*04a8*/ 	.word	0x00005b80
        /*04ac*/ 	.word	0x0000003f
        /*04b0*/ 	.word	0x00000010
        /*04b4*/ 	.short	0x010a
        /*04b6*/ 	.byte	0x3f
	.zero		1


	//   ....[64]....
        /*04b8*/ 	.word	0x00005c50
        /*04bc*/ 	.word	0x0000000a
        /*04c0*/ 	.word	0x00000070
        /*04c4*/ 	.short	0x010a
        /*04c6*/ 	.byte	0x3f
	.zero		1


	//   ....[65]....
        /*04c8*/ 	.word	0x00005d20
        /*04cc*/ 	.word	0x00000009
        /*04d0*/ 	.word	0x00000000
        /*04d4*/ 	.short	0x010a
        /*04d6*/ 	.byte	0x3f
	.zero		1


	//   ....[66]....
        /*04d8*/ 	.word	0x00005d70
        /*04dc*/ 	.word	0x00000008
        /*04e0*/ 	.word	0x00000000
        /*04e4*/ 	.short	0x010a
        /*04e6*/ 	.byte	0x3f
	.zero		1


	//   ....[67]....
        /*04e8*/ 	.word	0x00005dc0
        /*04ec*/ 	.word	0x00000009
        /*04f0*/ 	.word	0x00000000
        /*04f4*/ 	.short	0x010a
        /*04f6*/ 	.byte	0x3f
	.zero		1


	//   ....[68]....
        /*04f8*/ 	.word	0x00005e10
        /*04fc*/ 	.word	0x00000008
        /*0500*/ 	.word	0x00000000
        /*0504*/ 	.short	0x010a
        /*0506*/ 	.byte	0x3f
	.zero		1


	//   ....[69]....
        /*0508*/ 	.word	0x00005e60
        /*050c*/ 	.word	0x00000009
        /*0510*/ 	.word	0x00000000
        /*0514*/ 	.short	0x010a
        /*0516*/ 	.byte	0x3f
	.zero		1


	//   ....[70]....
        /*0518*/ 	.word	0x00005eb0
        /*051c*/ 	.word	0x00000008
        /*0520*/ 	.word	0x00000000
        /*0524*/ 	.short	0x010a
        /*0526*/ 	.byte	0x3f
	.zero		1


	//   ....[71]....
        /*0528*/ 	.word	0x00005f00
        /*052c*/ 	.word	0x00000009
        /*0530*/ 	.word	0x00000000
        /*0534*/ 	.short	0x010a
        /*0536*/ 	.byte	0x3f
	.zero		1


	//   ....[72]....
        /*0538*/ 	.word	0x00005f50
        /*053c*/ 	.word	0x00000008
        /*0540*/ 	.word	0x00000000
        /*0544*/ 	.short	0x010a
        /*0546*/ 	.byte	0x3f
	.zero		1


	//   ....[73]....
        /*0548*/ 	.word	0x00005fa0
        /*054c*/ 	.word	0x00000009
        /*0550*/ 	.word	0x00000000
        /*0554*/ 	.short	0x010a
        /*0556*/ 	.byte	0x3f
	.zero		1


	//   ....[74]....
        /*0558*/ 	.word	0x00005ff0
        /*055c*/ 	.word	0x00000008
        /*0560*/ 	.word	0x00000000
        /*0564*/ 	.short	0x010a
        /*0566*/ 	.byte	0x3f
	.zero		1


	//   ....[75]....
        /*0568*/ 	.word	0x00006040
        /*056c*/ 	.word	0x00000009
        /*0570*/ 	.word	0x00000000
        /*0574*/ 	.short	0x010a
        /*0576*/ 	.byte	0x3f
	.zero		1


	//   ....[76]....
        /*0578*/ 	.word	0x00006090
        /*057c*/ 	.word	0x00000008
        /*0580*/ 	.word	0x00000000
        /*0584*/ 	.short	0x010a
        /*0586*/ 	.byte	0x3f
	.zero		1


	//   ....[77]....
        /*0588*/ 	.word	0x000060e0
        /*058c*/ 	.word	0x0000000b
        /*0590*/ 	.word	0x00000000
        /*0594*/ 	.short	0x010a
        /*0596*/ 	.byte	0x3f
	.zero		1


	//----- nvinfo : EIATTR_NUM_MBARRIERS
	.align		4
.L_37:
        /*0598*/ 	.byte	0x03, 0x38
        /*059a*/ 	.short	0x0022


	//----- nvinfo : EIATTR_EXIT_INSTR_OFFSETS
	.align		4
        /*059c*/ 	.byte	0x04, 0x1c
        /*059e*/ 	.short	(.L_39 - .L_38)


	//   ....[0]....
.L_38:
        /*05a0*/ 	.word	0x00001300


	//   ....[1]....
        /*05a4*/ 	.word	0x00001360


	//   ....[2]....
        /*05a8*/ 	.word	0x00004500


	//   ....[3]....
        /*05ac*/ 	.word	0x00004530


	//   ....[4]....
        /*05b0*/ 	.word	0x00005a70


	//----- nvinfo : EIATTR_MAX_THREADS
	.align		4
.L_39:
        /*05b4*/ 	.byte	0x04, 0x05
        /*05b6*/ 	.short	(.L_41 - .L_40)
.L_40:
        /*05b8*/ 	.word	0x00000180
        /*05bc*/ 	.word	0x00000001
        /*05c0*/ 	.word	0x00000001


	//----- nvinfo : EIATTR_CRS_STACK_SIZE
	.align		4
.L_41:
        /*05c4*/ 	.byte	0x04, 0x1e
        /*05c6*/ 	.short	(.L_43 - .L_42)
.L_42:
        /*05c8*/ 	.word	0x00000000


	//----- nvinfo : EIATTR_CBANK_PARAM_SIZE
	.align		4
.L_43:
        /*05cc*/ 	.byte	0x03, 0x19
        /*05ce*/ 	.short	0x0470


	//----- nvinfo : EIATTR_PARAM_CBANK
	.align		4
        /*05d0*/ 	.byte	0x04, 0x0a
        /*05d2*/ 	.short	(.L_45 - .L_44)
	.align		4
.L_44:
        /*05d4*/ 	.word	index@(.nv.constant0._ZN7cutlass13device_kernelINS_4gemm6kernel13GemmUniversalIN4cute5tupleIJiiiiEEENS1_10collective13CollectiveMmaINS1_34MainloopSm90TmaGmmaWarpSpecializedILi14ENS5_IJNS4_1CILi1EEESB_SB_EEENS1_32KernelTmaWarpSpecializedPingpongEEENS5_IJNSA_ILi64EEESF_NSA_ILi128EEEEEEaNS5_IJlSB_lEEEaSI_NS4_8TiledMMAINS4_8MMA_AtomIJNS4_4SM904GMMA26MMA_64x64x32_S32S8S8_SS_TNEEEENS4_6LayoutISC_NS5_IJNSA_ILi0EEESQ_SQ_EEEEENS5_IJNS4_10UnderscoreEST_ST_EEEEENS4_13SM90_TMA_LOADENS4_14ComposedLayoutINS4_7SwizzleILi3ELi4ELi3EEENS4_18smem_ptr_flag_bitsILi8EEENSP_INS5_IJNSA_ILi8EEESG_EEENS5_IJSG_SB_EEEEEEEvNS4_8identityESW_S16_vS17_EENS_8epilogue10collective6detail29Sm90TmaWarpSpecializedAdapterINS1A_15DefaultEpilogueIaSI_SI_NS19_6thread17LinearCombinationIaLi1EiiLNS1E_9ScaleType4KindE0ELNS_15FloatRoundStyleE2EaEENS1_15EpilogueDefaultEEEEEvvEEEEvNT_6ParamsE)
        /*05d8*/ 	.short	0x0210
        /*05da*/ 	.short	0x0470


	//----- nvinfo : EIATTR_SW_WAR
	.align		4
.L_45:
        /*05dc*/ 	.byte	0x04, 0x36
        /*05de*/ 	.short	(.L_47 - .L_46)
.L_46:
        /*05e0*/ 	.word	0x00000008
.L_47:


//--------------------- .nv.callgraph             --------------------------
	.section	.nv.callgraph,"",@"SHT_CUDA_CALLGRAPH"
	.align	4
	.sectionentsize	8
	.align		4
        /*0000*/ 	.word	0x00000000
	.align		4
        /*0004*/ 	.word	0xffffffff
	.align		4
        /*0008*/ 	.word	index@(_ZN7cutlass13device_kernelINS_4gemm6kernel13GemmUniversalIN4cute5tupleIJiiiiEEENS1_10collective13CollectiveMmaINS1_34MainloopSm90TmaGmmaWarpSpecializedILi14ENS5_IJNS4_1CILi1EEESB_SB_EEENS1_32KernelTmaWarpSpecializedPingpongEEENS5_IJNSA_ILi64EEESF_NSA_ILi128EEEEEEaNS5_IJlSB_lEEEaSI_NS4_8TiledMMAINS4_8MMA_AtomIJNS4_4SM904GMMA26MMA_64x64x32_S32S8S8_SS_TNEEEENS4_6LayoutISC_NS5_IJNSA_ILi0EEESQ_SQ_EEEEENS5_IJNS4_10UnderscoreEST_ST_EEEEENS4_13SM90_TMA_LOADENS4_14ComposedLayoutINS4_7SwizzleILi3ELi4ELi3EEENS4_18smem_ptr_flag_bitsILi8EEENSP_INS5_IJNSA_ILi8EEESG_EEENS5_IJSG_SB_EEEEEEEvNS4_8identityESW_S16_vS17_EENS_8epilogue10collective6detail29Sm90TmaWarpSpecializedAdapterINS1A_15DefaultEpilogueIaSI_SI_NS19_6thread17LinearCombinationIaLi1EiiLNS1E_9ScaleType4KindE0ELNS_15FloatRoundStyleE2EaEENS1_15EpilogueDefaultEEEEEvvEEEEvNT_6ParamsE)
	.align		4
        /*000c*/ 	.word	index@(__assertfail)
	.align		4
        /*0010*/ 	.word	0x00000000
	.align		4
        /*0014*/ 	.word	0xfffffffe
	.align		4
        /*0018*/ 	.word	0x00000000
	.align		4
        /*001c*/ 	.word	0xfffffffd
	.align		4
        /*0020*/ 	.word	0x00000000
	.align		4
        /*0024*/ 	.word	0xfffffffc


//--------------------- .nv.constant4             --------------------------
	.section	.nv.constant4,"a",@progbits
	.align	8
	.align		8
.nv.constant4:
        /*0000*/ 	.dword	__assertfail
	.align		8
        /*0008*/ 	.dword	__unnamed_1
	.align		8
        /*0010*/ 	.dword	_ZN39_INTERNAL_6c601812_4_k_cu_e61a4a41_43554cuda3std3__45__cpo5beginE
	.align		8
        /*0018*/ 	.dword	_ZN39_INTERNAL_6c601812_4_k_cu_e61a4a41_43554cuda3std3__45__cpo3endE
	.align		8
        /*0020*/ 	.dword	_ZN39_INTERNAL_6c601812_4_k_cu_e61a4a41_43554cuda3std3__45__cpo6cbeginE
	.align		8
        /*0028*/ 	.dword	_ZN39_INTERNAL_6c601812_4_k_cu_e61a4a41_43554cuda3std3__45__cpo4cendE
	.align		8
        /*0030*/ 	.dword	_ZN39_INTERNAL_6c601812_4_k_cu_e61a4a41_43554cuda3std3__441_GLOBAL__N__6c601812_4_k_cu_e61a4a41_43556ignoreE
	.align		8
        /*0038*/ 	.dword	_ZN39_INTERNAL_6c601812_4_k_cu_e61a4a41_43554cuda3std3__419piecewise_constructE
	.align		8
        /*0040*/ 	.dword	_ZN39_INTERNAL_6c601812_4_k_cu_e61a4a41_43554cuda3std3__48in_placeE
	.align		8
        /*0048*/ 	.dword	_ZN39_INTERNAL_6c601812_4_k_cu_e61a4a41_43554cuda3std6ranges3__45__cpo4swapE
	.align		8
        /*0050*/ 	.dword	_ZN39_INTERNAL_6c601812_4_k_cu_e61a4a41_43554cuda3std6ranges3__45__cpo9iter_moveE
	.align		8
        /*0058*/ 	.dword	_ZN39_INTERNAL_6c601812_4_k_cu_e61a4a41_43554cute7productE
	.align		8
        /*0060*/ 	.dword	_ZN39_INTERNAL_6c601812_4_k_cu_e61a4a41_43554cute1_E
	.align		8
        /*0068*/ 	.dword	$str$22
	.align		8
        /*0070*/ 	.dword	$str$23


//--------------------- .text._ZN7cutlass13device_kernelINS_4gemm6kernel13GemmUniversalIN4cute5tupleIJiiiiEEENS1_10collective13CollectiveMmaINS1_34MainloopSm90TmaGmmaWarpSpecializedILi14ENS5_IJNS4_1CILi1EEESB_SB_EEENS1_32KernelTmaWarpSpecializedPingpongEEENS5_IJNSA_ILi64EEESF_NSA_ILi128EEEEEEaNS5_IJlSB_lEEEaSI_NS4_8TiledMMAINS4_8MMA_AtomIJNS4_4SM904GMMA26MMA_64x64x32_S32S8S8_SS_TNEEEENS4_6LayoutISC_NS5_IJNSA_ILi0EEESQ_SQ_EEEEENS5_IJNS4_10UnderscoreEST_ST_EEEEENS4_13SM90_TMA_LOADENS4_14ComposedLayoutINS4_7SwizzleILi3ELi4ELi3EEENS4_18smem_ptr_flag_bitsILi8EEENSP_INS5_IJNSA_ILi8EEESG_EEENS5_IJSG_SB_EEEEEEEvNS4_8identityESW_S16_vS17_EENS_8epilogue10collective6detail29Sm90TmaWarpSpecializedAdapterINS1A_15DefaultEpilogueIaSI_SI_NS19_6thread17LinearCombinationIaLi1EiiLNS1E_9ScaleType4KindE0ELNS_15FloatRoundStyleE2EaEENS1_15EpilogueDefaultEEEEEvvEEEEvNT_6ParamsE --------------------------
	.section	.text._ZN7cutlass13device_kernelINS_4gemm6kernel13GemmUniversalIN4cute5tupleIJiiiiEEENS1_10collective13CollectiveMmaINS1_34MainloopSm90TmaGmmaWarpSpecializedILi14ENS5_IJNS4_1CILi1EEESB_SB_EEENS1_32KernelTmaWarpSpecializedPingpongEEENS5_IJNSA_ILi64EEESF_NSA_ILi128EEEEEEaNS5_IJlSB_lEEEaSI_NS4_8TiledMMAINS4_8MMA_AtomIJNS4_4SM904GMMA26MMA_64x64x32_S32S8S8_SS_TNEEEENS4_6LayoutISC_NS5_IJNSA_ILi0EEESQ_SQ_EEEEENS5_IJNS4_10UnderscoreEST_ST_EEEEENS4_13SM90_TMA_LOADENS4_14ComposedLayoutINS4_7SwizzleILi3ELi4ELi3EEENS4_18smem_ptr_flag_bitsILi8EEENSP_INS5_IJNSA_ILi8EEESG_EEENS5_IJSG_SB_EEEEEEEvNS4_8identityESW_S16_vS17_EENS_8epilogue10collective6detail29Sm90TmaWarpSpecializedAdapterINS1A_15DefaultEpilogueIaSI_SI_NS19_6thread17LinearCombinationIaLi1EiiLNS1E_9ScaleType4KindE0ELNS_15FloatRoundStyleE2EaEENS1_15EpilogueDefaultEEEEEvvEEEEvNT_6ParamsE,"ax",@progbits
	.align	128
.text._ZN7cutlass13device_kernelINS_4gemm6kernel13GemmUniversalIN4cute5tupleIJiiiiEEENS1_10collective13CollectiveMmaINS1_34MainloopSm90TmaGmmaWarpSpecializedILi14ENS5_IJNS4_1CILi1EEESB_SB_EEENS1_32KernelTmaWarpSpecializedPingpongEEENS5_IJNSA_ILi64EEESF_NSA_ILi128EEEEEEaNS5_IJlSB_lEEEaSI_NS4_8TiledMMAINS4_8MMA_AtomIJNS4_4SM904GMMA26MMA_64x64x32_S32S8S8_SS_TNEEEENS4_6LayoutISC_NS5_IJNSA_ILi0EEESQ_SQ_EEEEENS5_IJNS4_10UnderscoreEST_ST_EEEEENS4_13SM90_TMA_LOADENS4_14ComposedLayoutINS4_7SwizzleILi3ELi4ELi3EEENS4_18smem_ptr_flag_bitsILi8EEENSP_INS5_IJNSA_ILi8EEESG_EEENS5_IJSG_SB_EEEEEEEvNS4_8identityESW_S16_vS17_EENS_8epilogue10collective6detail29Sm90TmaWarpSpecializedAdapterINS1A_15DefaultEpilogueIaSI_SI_NS19_6thread17LinearCombinationIaLi1EiiLNS1E_9ScaleType4KindE0ELNS_15FloatRoundStyleE2EaEENS1_15EpilogueDefaultEEEEEvvEEEEvNT_6ParamsE:
        .type           _ZN7cutlass13device_kernelINS_4gemm6kernel13GemmUniversalIN4cute5tupleIJiiiiEEENS1_10collective13CollectiveMmaINS1_34MainloopSm90TmaGmmaWarpSpecializedILi14ENS5_IJNS4_1CILi1EEESB_SB_EEENS1_32KernelTmaWarpSpecializedPingpongEEENS5_IJNSA_ILi64EEESF_NSA_ILi128EEEEEEaNS5_IJlSB_lEEEaSI_NS4_8TiledMMAINS4_8MMA_AtomIJNS4_4SM904GMMA26MMA_64x64x32_S32S8S8_SS_TNEEEENS4_6LayoutISC_NS5_IJNSA_ILi0EEESQ_SQ_EEEEENS5_IJNS4_10UnderscoreEST_ST_EEEEENS4_13SM90_TMA_LOADENS4_14ComposedLayoutINS4_7SwizzleILi3ELi4ELi3EEENS4_18smem_ptr_flag_bitsILi8EEENSP_INS5_IJNSA_ILi8EEESG_EEENS5_IJSG_SB_EEEEEEEvNS4_8identityESW_S16_vS17_EENS_8epilogue10collective6detail29Sm90TmaWarpSpecializedAdapterINS1A_15DefaultEpilogueIaSI_SI_NS19_6thread17LinearCombinationIaLi1EiiLNS1E_9ScaleType4KindE0ELNS_15FloatRoundStyleE2EaEENS1_15EpilogueDefaultEEEEEvvEEEEvNT_6ParamsE,@function
        .size           _ZN7cutlass13device_kernelINS_4gemm6kernel13GemmUniversalIN4cute5tupleIJiiiiEEENS1_10collective13CollectiveMmaINS1_34MainloopSm90TmaGmmaWarpSpecializedILi14ENS5_IJNS4_1CILi1EEESB_SB_EEENS1_32KernelTmaWarpSpecializedPingpongEEENS5_IJNSA_ILi64EEESF_NSA_ILi128EEEEEEaNS5_IJlSB_lEEEaSI_NS4_8TiledMMAINS4_8MMA_AtomIJNS4_4SM904GMMA26MMA_64x64x32_S32S8S8_SS_TNEEEENS4_6LayoutISC_NS5_IJNSA_ILi0EEESQ_SQ_EEEEENS5_IJNS4_10UnderscoreEST_ST_EEEEENS4_13SM90_TMA_LOADENS4_14ComposedLayoutINS4_7SwizzleILi3ELi4ELi3EEENS4_18smem_ptr_flag_bitsILi8EEENSP_INS5_IJNSA_ILi8EEESG_EEENS5_IJSG_SB_EEEEEEEvNS4_8identityESW_S16_vS17_EENS_8epilogue10collective6detail29Sm90TmaWarpSpecializedAdapterINS1A_15DefaultEpilogueIaSI_SI_NS19_6thread17LinearCombinationIaLi1EiiLNS1E_9ScaleType4KindE0ELNS_15FloatRoundStyleE2EaEENS1_15EpilogueDefaultEEEEEvvEEEEvNT_6ParamsE,(.L_x_158 - _ZN7cutlass13device_kernelINS_4gemm6kernel13GemmUniversalIN4cute5tupleIJiiiiEEENS1_10collective13CollectiveMmaINS1_34MainloopSm90TmaGmmaWarpSpecializedILi14ENS5_IJNS4_1CILi1EEESB_SB_EEENS1_32KernelTmaWarpSpecializedPingpongEEENS5_IJNSA_ILi64EEESF_NSA_ILi128EEEEEEaNS5_IJlSB_lEEEaSI_NS4_8TiledMMAINS4_8MMA_AtomIJNS4_4SM904GMMA26MMA_64x64x32_S32S8S8_SS_TNEEEENS4_6LayoutISC_NS5_IJNSA_ILi0EEESQ_SQ_EEEEENS5_IJNS4_10UnderscoreEST_ST_EEEEENS4_13SM90_TMA_LOADENS4_14ComposedLayoutINS4_7SwizzleILi3ELi4ELi3EEENS4_18smem_ptr_flag_bitsILi8EEENSP_INS5_IJNSA_ILi8EEESG_EEENS5_IJSG_SB_EEEEEEEvNS4_8identityESW_S16_vS17_EENS_8epilogue10collective6detail29Sm90TmaWarpSpecializedAdapterINS1A_15DefaultEpilogueIaSI_SI_NS19_6thread17LinearCombinationIaLi1EiiLNS1E_9ScaleType4KindE0ELNS_15FloatRoundStyleE2EaEENS1_15EpilogueDefaultEEEEEvvEEEEvNT_6ParamsE)
        .other          _ZN7cutlass13device_kernelINS_4gemm6kernel13GemmUniversalIN4cute5tupleIJiiiiEEENS1_10collective13CollectiveMmaINS1_34MainloopSm90TmaGmmaWarpSpecializedILi14ENS5_IJNS4_1CILi1EEESB_SB_EEENS1_32KernelTmaWarpSpecializedPingpongEEENS5_IJNSA_ILi64EEESF_NSA_ILi128EEEEEEaNS5_IJlSB_lEEEaSI_NS4_8TiledMMAINS4_8MMA_AtomIJNS4_4SM904GMMA26MMA_64x64x32_S32S8S8_SS_TNEEEENS4_6LayoutISC_NS5_IJNSA_ILi0EEESQ_SQ_EEEEENS5_IJNS4_10UnderscoreEST_ST_EEEEENS4_13SM90_TMA_LOADENS4_14ComposedLayoutINS4_7SwizzleILi3ELi4ELi3EEENS4_18smem_ptr_flag_bitsILi8EEENSP_INS5_IJNSA_ILi8EEESG_EEENS5_IJSG_SB_EEEEEEEvNS4_8identityESW_S16_vS17_EENS_8epilogue10collective6detail29Sm90TmaWarpSpecializedAdapterINS1A_15DefaultEpilogueIaSI_SI_NS19_6thread17LinearCombinationIaLi1EiiLNS1E_9ScaleType4KindE0ELNS_15FloatRoundStyleE2EaEENS1_15EpilogueDefaultEEEEEvvEEEEvNT_6ParamsE,@"STO_CUDA_ENTRY STV_DEFAULT"
_ZN7cutlass13device_kernelINS_4gemm6kernel13GemmUniversalIN4cute5tupleIJiiiiEEENS1_10collective13CollectiveMmaINS1_34MainloopSm90TmaGmmaWarpSpecializedILi14ENS5_IJNS4_1CILi1EEESB_SB_EEENS1_32KernelTmaWarpSpecializedPingpongEEENS5_IJNSA_ILi64EEESF_NSA_ILi128EEEEEEaNS5_IJlSB_lEEEaSI_NS4_8TiledMMAINS4_8MMA_AtomIJNS4_4SM904GMMA26MMA_64x64x32_S32S8S8_SS_TNEEEENS4_6LayoutISC_NS5_IJNSA_ILi0EEESQ_SQ_EEEEENS5_IJNS4_10UnderscoreEST_ST_EEEEENS4_13SM90_TMA_LOADENS4_14ComposedLayoutINS4_7SwizzleILi3ELi4ELi3EEENS4_18smem_ptr_flag_bitsILi8EEENSP_INS5_IJNSA_ILi8EEESG_EEENS5_IJSG_SB_EEEEEEEvNS4_8identityESW_S16_vS17_EENS_8epilogue10collective6detail29Sm90TmaWarpSpecializedAdapterINS1A_15DefaultEpilogueIaSI_SI_NS19_6thread17LinearCombinationIaLi1EiiLNS1E_9ScaleType4KindE0ELNS_15FloatRoundStyleE2EaEENS1_15EpilogueDefaultEEEEEvvEEEEvNT_6ParamsE:
[----:B------:R-:W0:Y:S02]  /*0000*/  LDC R1, c[0x0][0x28] ;  /* 0x00000a00ff017b82 */ /* 0x000e240000000800 */
[----:B0-----:R-:W-:Y:S01]  /*0010*/  VIADD R1, R1, 0xfffffff8 ;  /* 0xfffffff801017836 */ /* 0x001fe20000000000 */
[----:B------:R-:W0:Y:S01]  /*0020*/  S2R R4, SR_TID.X ;  /* 0x0000000000047919 */ /* 0x000e220000002100 */
[----:B------:R-:W-:Y:S01]  /*0030*/  ELECT P0, URZ, PT ;  /* 0x00000000003f782f */ /* 0x000fe20003800000 */
[----:B------:R-:W-:Y:S01]  /*0040*/  BSSY B0, `(.L_x_0) ;  /* 0x000000f000007945 */ /* 0x000fe20003800000 */
[--C-:B0-----:R-:W-:Y:S02]  /*0050*/  SHF.R.U32.HI R0, RZ, 0x5, R4.reuse ;  /* 0x00000005ff007819 */ /* 0x101fe40000011604 */
[----:B------:R-:W-:-:S03]  /*0060*/  SHF.R.U32.HI R5, RZ, 0x7, R4 ;  /* 0x00000007ff057819 */ /* 0x000fc60000011604 */
[----:B------:R-:W0:Y:S04]  /*0070*/  SHFL.IDX PT, R2, R0, RZ, 0x1f ;  /* 0x00001fff00027589 */ /* 0x000e2800000e0000 */
[----:B------:R1:W2:Y:S01]  /*0080*/  SHFL.IDX PT, R8, R5, RZ, 0x1f ;  /* 0x00001fff05087589 */ /* 0x0002a200000e0000 */
[----:B0-----:R-:W-:-:S13]  /*0090*/  ISETP.NE.OR P0, PT, R2, RZ, !P0 ;  /* 0x000000ff0200720c */ /* 0x001fda0004705670 */
[----:B-12---:R-:W-:Y:S05]  /*00a0*/  @P0 BRA `(.L_x_1) ;  /* 0x0000000000200947 */ /* 0x006fea0003800000 */
[----:B------:R-:W-:Y:S02]  /*00b0*/  ULDC.64 UR4, c[0x0][0x198] ;  /* 0x0000660000047ab9 */ /* 0x000fe40000000a00 */
[----:B------:R-:W-:Y:S02]  /*00c0*/  UIADD3 UR6, UP0, UR4, 0xf0, URZ ;  /* 0x000000f004067890 */ /* 0x000fe4000ff1e03f */
[----:B------:R-:W-:Y:S02]  /*00d0*/  UIADD3 UR4, UP1, UR4, 0x1f0, URZ ;  /* 0x000001f004047890 */ /* 0x000fe4000ff3e03f */
[----:B------:R-:W-:Y:S02]  /*00e0*/  UIADD3.X UR7, URZ, UR5, URZ, UP0, !UPT ;  /* 0x000000053f077290 */ /* 0x000fe400087fe43f */
[----:B------:R-:W-:-:S07]  /*00f0*/  UIADD3.X UR5, URZ, UR5, URZ, UP1, !UPT ;  /* 0x000000053f057290 */ /* 0x000fce0008ffe43f */
[----:B------:R0:W-:Y:S02]  /*0100*/  UTMACCTL.PF [UR6] ;  /* 0x00000000060079b9 */ /* 0x0001e40008040000 */
[----:B------:R0:W-:Y:S02]  /*0110*/  UTMACCTL.PF [UR4] ;  /* 0x00000000040079b9 */ /* 0x0001e40008040000 */
[----:B0-----:R-:W-:Y:S01]  /*0120*/  NOP ;  /* 0x0000000000007918 */ /* 0x001fe20000000000 */
.L_x_1:
[----:B------:R-:W-:Y:S05]  /*0130*/  BSYNC B0 ;  /* 0x0000000000007941 */ /* 0x000fea0003800000 */
.L_x_0:
[----:B------:R-:W0:Y:S02]  /*0140*/  SHFL.IDX PT, R3, R0, RZ, 0x1f ;  /* 0x00001fff00037589 */ /* 0x000e2400000e0000 */
[----:B0-----:R-:W-:-:S13]  /*0150*/  ISETP.NE.AND P0, PT, R3, RZ, PT ;  /* 0x000000ff0300720c */ /* 0x001fda0003f05270 */
[----:B------:R-:W-:Y:S05]  /*0160*/  @P0 BRA `(.L_x_2) ;  /* 0x0000000000b40947 */ /* 0x000fea0003800000 */
[----:B------:R-:W-:Y:S01]  /*0170*/  ELECT P0, URZ, PT ;  /* 0x00000000003f782f */ /* 0x000fe20003800000 */
[----:B------:R-:W-:-:S12]  /*0180*/  BSSY B0, `(.L_x_2) ;  /* 0x000002b000007945 */ /* 0x000fd80003800000 */
[----:B------:R-:W-:Y:S05]  /*0190*/  @!P0 BRA `(.L_x_3) ;  /* 0x0000000000a48947 */ /* 0x000fea0003800000 */
[----:B------:R-:W0:Y:S01]  /*01a0*/  S2UR UR8, SR_CgaCtaId ;  /* 0x00000000000879c3 */ /* 0x000e220000008800 */
[----:B------:R-:W-:Y:S01]  /*01b0*/  UMOV UR4, 0x400 ;  /* 0x0000040000047882 */ /* 0x000fe20000000000 */
[----:B------:R-:W-:Y:S01]  /*01c0*/  UMOV UR5, 0x1 ;  /* 0x0000000100057882 */ /* 0x000fe20000000000 */
[----:B------:R-:W-:Y:S02]  /*01d0*/  UMOV UR6, 0x80 ;  /* 0x0000008000067882 */ /* 0x000fe40000000000 */
[----:B------:R-:W-:-:S04]  /*01e0*/  UIADD3 UR6, -UR6, 0x100000, URZ ;  /* 0x0010000006067890 */ /* 0x000fc8000fffe13f */
[----:B------:R-:W-:Y:S02]  /*01f0*/  USHF.L.U32 UR7, UR6, 0xb, URZ ;  /* 0x0000000b06077899 */ /* 0x000fe4000800063f */
[----:B------:R-:W-:Y:S02]  /*0200*/  USHF.L.U32 UR6, UR6, 0x1, URZ ;  /* 0x0000000106067899 */ /* 0x000fe4000800063f */
[----:B0-----:R-:W-:Y:S02]  /*0210*/  ULEA UR8, UR8, UR4, 0x18 ;  /* 0x0000000408087291 */ /* 0x001fe4000f8ec03f */
[----:B------:R-:W-:-:S04]  /*0220*/  UIADD3 UR4, -UR5, 0x100000, URZ ;  /* 0x0010000005047890 */ /* 0x000fc8000fffe13f */
[----:B------:R-:W-:Y:S02]  /*0230*/  USHF.L.U32 UR5, UR4, 0xb, URZ ;  /* 0x0000000b04057899 */ /* 0x000fe4000800063f */
[----:B------:R-:W-:Y:S01]  /*0240*/  USHF.L.U32 UR4, UR4, 0x1, URZ ;  /* 0x0000000104047899 */ /* 0x000fe2000800063f */
[----:B------:R-:W0:Y:S11]  /*0250*/  FENCE.VIEW.ASYNC.S ;  /* 0x00000000000073c6 */ /* 0x000e360000000000 */
[----:B0-----:R0:W1:Y:S01]  /*0260*/  SYNCS.EXCH.64 URZ, [UR8], UR4 ;  /* 0x00000004083f75b2 */ /* 0x0010620008000100 */
[----:B------:R0:W2:Y:S01]  /*0270*/  SYNCS.EXCH.64 URZ, [UR8+0x70], UR6 ;  /* 0x00007006083f75b2 */ /* 0x0000a20008000100 */
[----:B------:R0:W3:Y:S01]  /*0280*/  SYNCS.EXCH.64 URZ, [UR8+0x8], UR4 ;  /* 0x00000804083f75b2 */ /* 0x0000e20008000100 */
[----:B------:R0:W4:Y:S01]  /*0290*/  SYNCS.EXCH.64 URZ, [UR8+0x78], UR6 ;  /* 0x00007806083f75b2 */ /* 0x0001220008000100 */
[----:B------:R0:W0:Y:S01]  /*02a0*/  SYNCS.EXCH.64 URZ, [UR8+0x10], UR4 ;  /* 0x00001004083f75b2 */ /* 0x0000220008000100 */
        /* <DEDUP_REMOVED lines=23> */
[----:B-1234-:R-:W-:Y:S01]  /*0420*/  NOP ;  /* 0x0000000000007918 */ /* 0x01efe20000000000 */
.L_x_3:
[----:B0-----:R-:W-:Y:S05]  /*0430*/  BSYNC B0 ;  /* 0x0000000000007941 */ /* 0x001fea0003800000 */
.L_x_2:
[----:B------:R-:W0:Y:S01]  /*0440*/  SHFL.IDX PT, R6, R0, RZ, 0x1f ;  /* 0x00001fff00067589 */ /* 0x000e2200000e0000 */
[----:B------:R-:W-:Y:S01]  /*0450*/  ELECT P0, URZ, PT ;  /* 0x00000000003f782f */ /* 0x000fe20003800000 */
[----:B------:R-:W-:Y:S01]  /*0460*/  NOP ;  /* 0x0000000000007918 */ /* 0x000fe20000000000 */
[----:B------:R-:W-:Y:S01]  /*0470*/  ELECT P1, URZ, PT ;  /* 0x00000000003f782f */ /* 0x000fe20003820000 */
[----:B------:R-:W1:Y:S01]  /*0480*/  SHFL.IDX PT, R3, R0, RZ, 0x1f ;  /* 0x00001fff00037589 */ /* 0x000e6200000e0000 */
[----:B------:R-:W-:Y:S01]  /*0490*/  UMOV UR4, 0x20 ;  /* 0x0000002000047882 */ /* 0x000fe20000000000 */
[----:B------:R-:W-:Y:S01]  /*04a0*/  UMOV UR11, 0x80 ;  /* 0x00000080000b7882 */ /* 0x000fe20000000000 */
[----:B------:R-:W-:Y:S01]  /*04b0*/  NOP ;  /* 0x0000000000007918 */ /* 0x000fe20000000000 */
[C---:B------:R-:W-:Y:S01]  /*04c0*/  VIADD R33, R8.reuse, 0xffffffff ;  /* 0xffffffff08217836 */ /* 0x040fe20000000000 */
[----:B------:R-:W2:Y:S01]  /*04d0*/  SHFL.IDX PT, R5, R5, RZ, 0x1f ;  /* 0x00001fff05057589 */ /* 0x000ea200000e0000 */
[----:B------:R-:W-:Y:S01]  /*04e0*/  ULDC.64 UR36, c[0x0][0x208] ;  /* 0x0000820000247ab9 */ /* 0x000fe20000000a00 */
[----:B------:R-:W-:-:S02]  /*04f0*/  ISETP.NE.AND P2, PT, R8, RZ, PT ;  /* 0x000000ff0800720c */ /* 0x000fc40003f45270 */
[----:B------:R-:W-:Y:S02]  /*0500*/  ISETP.GE.U32.AND P3, PT, R33, 0x2, PT ;  /* 0x000000022100780c */ /* 0x000fe40003f66070 */
[----:B0-----:R-:W-:Y:S02]  /*0510*/  ISETP.NE.OR P0, PT, R6, RZ, !P0 ;  /* 0x000000ff0600720c */ /* 0x001fe40004705670 */
[----:B-1----:R-:W-:Y:S02]  /*0520*/  ISETP.NE.OR P1, PT, R3, RZ, !P1 ;  /* 0x000000ff0300720c */ /* 0x002fe40004f25670 */
[----:B------:R-:W-:-:S04]  /*0530*/  SHF.R.S32.HI R3, RZ, 0x1f, R2 ;  /* 0x0000001fff037819 */ /* 0x000fc80000011402 */
[----:B------:R-:W-:-:S05]  /*0540*/  LEA.HI R3, R3, R2, RZ, 0x2 ;  /* 0x0000000203037211 */ /* 0x000fca00078f10ff */
[----:B------:R-:W-:Y:S01]  /*0550*/  VOTEU.ALL UP0, P0 ;  /* 0x00000000003f7886 */ /* 0x000fe20000000000 */
[----:B------:R-:W-:Y:S01]  /*0560*/  LOP3.LUT R3, R3, 0xfffffffc, RZ, 0xc0, !PT ;  /* 0xfffffffc03037812 */ /* 0x000fe200078ec0ff */
[----:B------:R-:W-:-:S03]  /*0570*/  VOTEU.ALL UP1, P1 ;  /* 0x00000000003f7886 */ /* 0x000fc60000820000 */
[----:B------:R-:W0:Y:S01]  /*0580*/  @!UP0 S2UR UR7, SR_CgaCtaId ;  /* 0x00000000000789c3 */ /* 0x000e220000008800 */
[----:B------:R-:W-:Y:S01]  /*0590*/  @!UP0 UMOV UR6, 0x400 ;  /* 0x0000040000068882 */ /* 0x000fe20000000000 */
[----:B------:R-:W-:-:S04]  /*05a0*/  @!UP0 UIADD3 UR4, -UR4, 0x100000, URZ ;  /* 0x0010000004048890 */ /* 0x000fc8000fffe13f */
[----:B------:R-:W-:Y:S02]  /*05b0*/  @!UP0 USHF.L.U32 UR5, UR4, 0xb, URZ ;  /* 0x0000000b04058899 */ /* 0x000fe4000800063f */
[----:B------:R-:W-:Y:S01]  /*05c0*/  @!UP0 USHF.L.U32 UR4, UR4, 0x1, URZ ;  /* 0x0000000104048899 */ /* 0x000fe2000800063f */
[----:B------:R-:W-:Y:S01]  /*05d0*/  IMAD.IADD R0, R2, 0x1, -R3 ;  /* 0x0000000102007824 */ /* 0x000fe200078e0a03 */
[----:B------:R-:W-:Y:S01]  /*05e0*/  @!UP1 UMOV UR9, 0x400 ;  /* 0x0000040000099882 */ /* 0x000fe20000000000 */
[----:B------:R-:W-:Y:S01]  /*05f0*/  VOTEU.ALL UP2, P1 ;  /* 0x00000000003f7886 */ /* 0x000fe20000840000 */
[----:B------:R-:W-:Y:S01]  /*0600*/  VOTEU.ALL UP3, P1 ;  /* 0x00000000003f7886 */ /* 0x000fe20000860000 */
[----:B------:R-:W-:Y:S01]  /*0610*/  VOTEU.ALL UP4, P1 ;  /* 0x00000000003f7886 */ /* 0x000fe20000880000 */
[----:B------:R-:W1:Y:S01]  /*0620*/  @!UP1 S2UR UR10, SR_CgaCtaId ;  /* 0x00000000000a99c3 */ /* 0x000e620000008800 */
[----:B------:R-:W-:Y:S01]  /*0630*/  VOTEU.ALL UP5, P1 ;  /* 0x00000000003f7886 */ /* 0x000fe200008a0000 */
[----:B------:R-:W-:-:S04]  /*0640*/  SHF.R.S32.HI R3, RZ, 0x1f, R4 ;  /* 0x0000001fff037819 */ /* 0x000fc80000011404 */
[----:B------:R-:W-:-:S04]  /*0650*/  LEA.HI R3, R3, R4, RZ, 0x7 ;  /* 0x0000000403037211 */ /* 0x000fc800078f38ff */
[----:B------:R-:W-:-:S05]  /*0660*/  LOP3.LUT R3, R3, 0xffffff80, RZ, 0xc0, !PT ;  /* 0xffffff8003037812 */ /* 0x000fca00078ec0ff */
[----:B------:R-:W-:Y:S01]  /*0670*/  IMAD.IADD R3, R4, 0x1, -R3 ;  /* 0x0000000104037824 */ /* 0x000fe200078e0a03 */
[----:B0-----:R-:W-:Y:S02]  /*0680*/  @!UP0 ULEA UR8, UR7, UR6, 0x18 ;  /* 0x0000000607088291 */ /* 0x001fe4000f8ec03f */
[----:B------:R-:W-:-:S04]  /*0690*/  @!UP1 UIADD3 UR6, -UR11, 0x100000, URZ ;  /* 0x001000000b069890 */ /* 0x000fc8000fffe13f */
[----:B------:R-:W-:Y:S02]  /*06a0*/  @!UP1 USHF.L.U32 UR7, UR6, 0xb, URZ ;  /* 0x0000000b06079899 */ /* 0x000fe4000800063f */
[----:B------:R-:W-:Y:S01]  /*06b0*/  @!UP1 USHF.L.U32 UR6, UR6, 0x1, URZ ;  /* 0x0000000106069899 */ /* 0x000fe2000800063f */
[----:B------:R-:W-:Y:S01]  /*06c0*/  VOTEU.ALL UP0, P0 ;  /* 0x00000000003f7886 */ /* 0x000fe20000000000 */
[----:B-1----:R-:W-:Y:S01]  /*06d0*/  @!UP1 ULEA UR9, UR10, UR9, 0x18 ;  /* 0x000000090a099291 */ /* 0x002fe2000f8ec03f */
[----:B------:R-:W-:Y:S02]  /*06e0*/  VOTEU.ALL UP1, P0 ;  /* 0x00000000003f7886 */ /* 0x000fe40000020000 */
[----:B------:R-:W-:Y:S01]  /*06f0*/  ULDC.64 UR10, c[0x0][0x598] ;  /* 0x00016600000a7ab9 */ /* 0x000fe20000000a00 */
[----:B------:R-:W-:Y:S01]  /*0700*/  ISETP.NE.AND P0, PT, R0, 0x3, PT ;  /* 0x000000030000780c */ /* 0x000fe20003f05270 */
[----:B------:R-:W0:Y:S02]  /*0710*/  FENCE.VIEW.ASYNC.S ;  /* 0x00000000000073c6 */ /* 0x000e240000000000 */
[----:B0-----:R0:W1:Y:S01]  /*0720*/  @!UP0 SYNCS.EXCH.64 URZ, [UR8+0x110], UR4 ;  /* 0x00011004083f85b2 */ /* 0x0010620008000100 */
[----:B------:R-:W-:-:S02]  /*0730*/  ISETP.NE.U32.AND P1, PT, RZ, UR10, PT ;  /* 0x0000000aff007c0c */ /* 0x000fc4000bf25070 */
[----:B------:R-:W-:Y:S02]  /*0740*/  ISETP.EQ.OR P0, PT, R0, RZ, !P0 ;  /* 0x000000ff0000720c */ /* 0x000fe40004702670 */
[----:B------:R-:W-:Y:S02]  /*0750*/  ISETP.NE.AND.EX P1, PT, RZ, UR11, PT, P1 ;  /* 0x0000000bff007c0c */ /* 0x000fe4000bf25310 */
[----:B------:R-:W-:-:S04]  /*0760*/  ISETP.EQ.AND P0, PT, R8, RZ, P0 ;  /* 0x000000ff0800720c */ /* 0x000fc80000702270 */
[----:B------:R-:W-:-:S04]  /*0770*/  SEL R16, RZ, 0x1, !P0 ;  /* 0x00000001ff107807 */ /* 0x000fc80004000000 */
[----:B------:R-:W-:Y:S01]  /*0780*/  SEL R16, R16, 0x2, P3 ;  /* 0x0000000210107807 */ /* 0x000fe20001800000 */
[----:B------:R0:W1:Y:S01]  /*0790*/  @!UP1 SYNCS.EXCH.64 URZ, [UR8+0x118], UR4 ;  /* 0x00011804083f95b2 */ /* 0x0000620008000100 */
[----:B------:R-:W-:Y:S01]  /*07a0*/  NOP ;  /* 0x0000000000007918 */ /* 0x000fe20000000000 */
[----:B------:R0:W1:Y:S01]  /*07b0*/  @!UP2 SYNCS.EXCH.64 URZ, [UR9+0xf0], UR6 ;  /* 0x0000f006093fa5b2 */ /* 0x0000620008000100 */
[----:B------:R0:W1:Y:S01]  /*07c0*/  @!UP3 SYNCS.EXCH.64 URZ, [UR9+0xf8], UR6 ;  /* 0x0000f806093fb5b2 */ /* 0x0000620008000100 */
[----:B------:R0:W1:Y:S01]  /*07d0*/  @!UP4 SYNCS.EXCH.64 URZ, [UR9+0x100], UR6 ;  /* 0x00010006093fc5b2 */ /* 0x0000620008000100 */
[----:B------:R0:W1:Y:S01]  /*07e0*/  @!UP5 SYNCS.EXCH.64 URZ, [UR9+0x108], UR6 ;  /* 0x00010806093fd5b2 */ /* 0x0000620008000100 */
[----:B------:R-:W-:Y:S01]  /*07f0*/  NOP ;  /* 0x0000000000007918 */ /* 0x000fe20000000000 */
[----:B-1----:R-:W-:Y:S06]  /*0800*/  BAR.SYNC.DEFER_BLOCKING 0x0 ;  /* 0x0000000000007b1d */ /* 0x002fec0000010000 */
[----:B0-2---:R-:W-:Y:S05]  /*0810*/  @!P1 BRA `(.L_x_4) ;  /* 0x00000000001c9947 */ /* 0x005fea0003800000 */
[----:B------:R-:W0:Y:S02]  /*0820*/  LDC.64 R6, c[0x0][0x598] ;  /* 0x00016600ff067b82 */ /* 0x000e240000000a00 */
[----:B0-----:R-:W2:Y:S02]  /*0830*/  LDG.E.64 R6, desc[UR36][R6.64] ;  /* 0x0000002406067981 */ /* 0x001ea4000c1e1b00 */
[----:B--2---:R-:W-:-:S04]  /*0840*/  ISETP.NE.U32.AND P0, PT, R6, RZ, PT ;  /* 0x000000ff0600720c */ /* 0x004fc80003f05070 */
[----:B------:R-:W-:-:S13]  /*0850*/  ISETP.NE.AND.EX P0, PT, R7, RZ, PT, P0 ;  /* 0x000000ff0700720c */ /* 0x000fda0003f05300 */
[----:B------:R-:W-:Y:S05]  /*0860*/  @!P0 BRA `(.L_x_4) ;  /* 0x0000000000088947 */ /* 0x000fea0003800000 */
[----:B------:R1:W5:Y:S01]  /*0870*/  LD.E R56, desc[UR36][R6.64] ;  /* 0x0000002406387980 */ /* 0x000362000c101900 */
[----:B------:R-:W-:Y:S05]  /*0880*/  BRA `(.L_x_5) ;  /* 0x0000000000247947 */ /* 0x000fea0003800000 */
.L_x_4:
[----:B------:R-:W-:Y:S02]  /*0890*/  ULDC.64 UR4, c[0x0][0x588] ;  /* 0x0001620000047ab9 */ /* 0x000fe40000000a00 */
[----:B------:R-:W-:-:S04]  /*08a0*/  ISETP.NE.U32.AND P0, PT, RZ, UR4, PT ;  /* 0x00000004ff007c0c */ /* 0x000fc8000bf05070 */
[----:B------:R-:W-:-:S13]  /*08b0*/  ISETP.NE.AND.EX P0, PT, RZ, UR5, PT, P0 ;  /* 0x00000005ff007c0c */ /* 0x000fda000bf05300 */
[----:B------:R-:W-:Y:S05]  /*08c0*/  @!P0 BRA `(.L_x_6) ;  /* 0x00000000000c8947 */ /* 0x000fea0003800000 */
[----:B------:R-:W0:Y:S02]  /*08d0*/  LDC.64 R56, c[0x0][0x588] ;  /* 0x00016200ff387b82 */ /* 0x000e240000000a00 */
[----:B0-----:R0:W5:Y:S01]  /*08e0*/  LDG.E R56, desc[UR36][R56.64] ;  /* 0x0000002438387981 */ /* 0x001162000c1e1900 */
[----:B------:R-:W-:Y:S05]  /*08f0*/  BRA `(.L_x_5) ;  /* 0x0000000000087947 */ /* 0x000fea0003800000 */
.L_x_6:
[----:B------:R-:W-:Y:S02]  /*0900*/  ULDC UR4, c[0x0][0x580] ;  /* 0x0001600000047ab9 */ /* 0x000fe40000000800 */
[----:B------:R-:W-:-:S07]  /*0910*/  IMAD.U32 R56, RZ, RZ, UR4 ;  /* 0x00000004ff387e24 */ /* 0x000fce000f8e00ff */
.L_x_5:
[----:B------:R-:W-:Y:S02]  /*0920*/  ULDC.64 UR4, c[0x0][0x5a0] ;  /* 0x0001680000047ab9 */ /* 0x000fe40000000a00 */
[----:B------:R-:W-:-:S04]  /*0930*/  ISETP.NE.U32.AND P0, PT, RZ, UR4, PT ;  /* 0x00000004ff007c0c */ /* 0x000fc8000bf05070 */
[----:B------:R-:W-:-:S13]  /*0940*/  ISETP.NE.AND.EX P0, PT, RZ, UR5, PT, P0 ;  /* 0x00000005ff007c0c */ /* 0x000fda000bf05300 */
[----:B------:R-:W-:Y:S05]  /*0950*/  @!P0 BRA `(.L_x_7) ;  /* 0x00000000001c8947 */ /* 0x000fea0003800000 */
[----:B-1----:R-:W1:Y:S02]  /*0960*/  LDC.64 R6, c[0x0][0x5a0] ;  /* 0x00016800ff067b82 */ /* 0x002e640000000a00 */
[----:B-1----:R-:W2:Y:S02]  /*0970*/  LDG.E.64 R6, desc[UR36][R6.64] ;  /* 0x0000002406067981 */ /* 0x002ea4000c1e1b00 */
[----:B--2---:R-:W-:-:S04]  /*0980*/  ISETP.NE.U32.AND P0, PT, R6, RZ, PT ;  /* 0x000000ff0600720c */ /* 0x004fc80003f05070 */
[----:B------:R-:W-:-:S13]  /*0990*/  ISETP.NE.AND.EX P0, PT, R7, RZ, PT, P0 ;  /* 0x000000ff0700720c */ /* 0x000fda0003f05300 */
[----:B------:R-:W-:Y:S05]  /*09a0*/  @!P0 BRA `(.L_x_7) ;  /* 0x0000000000088947 */ /* 0x000fea0003800000 */
[----:B0-----:R2:W5:Y:S01]  /*09b0*/  LD.E R57, desc[UR36][R6.64] ;  /* 0x0000002406397980 */ /* 0x001562000c101900 */
[----:B------:R-:W-:Y:S05]  /*09c0*/  BRA `(.L_x_8) ;  /* 0x0000000000247947 */ /* 0x000fea0003800000 */
.L_x_7:
[----:B------:R-:W-:Y:S02]  /*09d0*/  ULDC.64 UR4, c[0x0][0x590] ;  /* 0x0001640000047ab9 */ /* 0x000fe40000000a00 */
[----:B------:R-:W-:-:S04]  /*09e0*/  ISETP.NE.U32.AND P0, PT, RZ, UR4, PT ;  /* 0x00000004ff007c0c */ /* 0x000fc8000bf05070 */
[----:B------:R-:W-:-:S13]  /*09f0*/  ISETP.NE.AND.EX P0, PT, RZ, UR5, PT, P0 ;  /* 0x00000005ff007c0c */ /* 0x000fda000bf05300 */
[----:B------:R-:W-:Y:S05]  /*0a00*/  @!P0 BRA `(.L_x_9) ;  /* 0x00000000000c8947 */ /* 0x000fea0003800000 */
[----:B-1----:R-:W0:Y:S02]  /*0a10*/  LDC.64 R6, c[0x0][0x590] ;  /* 0x00016400ff067b82 */ /* 0x002e240000000a00 */
[----:B0-----:R0:W5:Y:S01]  /*0a20*/  LDG.E R57, desc[UR36][R6.64] ;  /* 0x0000002406397981 */ /* 0x001162000c1e1900 */
[----:B------:R-:W-:Y:S05]  /*0a30*/  BRA `(.L_x_8) ;  /* 0x0000000000087947 */ /* 0x000fea0003800000 */
.L_x_9:
[----:B------:R-:W-:Y:S02]  /*0a40*/  ULDC UR4, c[0x0][0x584] ;  /* 0x0001610000047ab9 */ /* 0x000fe40000000800 */
[----:B0-----:R-:W-:-:S07]  /*0a50*/  IMAD.U32 R57, RZ, RZ, UR4 ;  /* 0x00000004ff397e24 */ /* 0x001fce000f8e00ff */
.L_x_8:
[----:B------:R-:W3:Y:S01]  /*0a60*/  LDC R2, c[0x0][0x65c] ;  /* 0x00019700ff027b82 */ /* 0x000ee20000000800 */
[----:B------:R-:W4:Y:S01]  /*0a70*/  S2R R14, SR_CTAID.Y ;  /* 0x00000000000e7919 */ /* 0x000f220000002600 */
[----:B------:R-:W-:Y:S01]  /*0a80*/  ULDC UR6, c[0x0][0x28c] ;  /* 0x0000a30000067ab9 */ /* 0x000fe20000000800 */
[----:B------:R-:W-:Y:S01]  /*0a90*/  ISETP.NE.AND P0, PT, R8, 0x2, PT ;  /* 0x000000020800780c */ /* 0x000fe20003f05270 */
[----:B------:R-:W-:Y:S01]  /*0aa0*/  UIADD3 UR6, UR6, 0x7f, URZ ;  /* 0x0000007f06067890 */ /* 0x000fe2000fffe03f */
[----:B012---:R-:W0:Y:S01]  /*0ab0*/  S2R R6, SR_CTAID.X ;  /* 0x0000000000067919 */ /* 0x007e220000002500 */
[----:B------:R-:W-:Y:S01]  /*0ac0*/  IMAD.MOV.U32 R7, RZ, RZ, RZ ;  /* 0x000000ffff077224 */ /* 0x000fe200078e00ff */
[----:B------:R-:W-:Y:S01]  /*0ad0*/  UMOV UR38, URZ ;  /* 0x0000003f00267c82 */ /* 0x000fe20008000000 */
[----:B------:R-:W-:Y:S01]  /*0ae0*/  USHF.R.S32.HI UR7, URZ, 0x1f, UR6 ;  /* 0x0000001f3f077899 */ /* 0x000fe20008011406 */
[----:B------:R-:W-:Y:S01]  /*0af0*/  UMOV UR39, URZ ;  /* 0x0000003f00277c82 */ /* 0x000fe20008000000 */
[----:B------:R-:W-:-:S02]  /*0b00*/  ULDC.64 UR8, c[0x0][0x650] ;  /* 0x0001940000087ab9 */ /* 0x000fc40000000a00 */
[----:B------:R-:W-:-:S04]  /*0b10*/  ULEA.HI UR7, UR7, UR6, URZ, 0x7 ;  /* 0x0000000607077291 */ /* 0x000fc8000f8f383f */
[----:B------:R-:W-:Y:S01]  /*0b20*/  USHF.R.S32.HI UR40, URZ, 0x7, UR7 ;  /* 0x000000073f287899 */ /* 0x000fe20008011407 */
[----:B---3--:R-:W-:-:S13]  /*0b30*/  ISETP.NE.AND P1, PT, R2, 0x1, PT ;  /* 0x000000010200780c */ /* 0x008fda0003f25270 */
[----:B------:R-:W0:Y:S01]  /*0b40*/  @P1 LDC R19, c[0x0][0x10] ;  /* 0x00000400ff131b82 */ /* 0x000e220000000800 */
[----:B----4-:R-:W-:Y:S02]  /*0b50*/  @P1 IMAD.MOV.U32 R8, RZ, RZ, R14 ;  /* 0x000000ffff081224 */ /* 0x010fe400078e000e */
[----:B------:R-:W-:Y:S02]  /*0b60*/  @P1 IMAD.MOV.U32 R9, RZ, RZ, RZ ;  /* 0x000000ffff091224 */ /* 0x000fe400078e00ff */
[----:B------:R-:W-:-:S03]  /*0b70*/  @P1 IMAD.MOV.U32 R17, RZ, RZ, RZ ;  /* 0x000000ffff111224 */ /* 0x000fc600078e00ff */
[----:B------:R-:W1:Y:S01]  /*0b80*/  @!P1 LDC R11, c[0x0][0xc] ;  /* 0x00000300ff0b9b82 */ /* 0x000e620000000800 */
[----:B------:R-:W-:Y:S01]  /*0b90*/  ULDC UR4, c[0x0][0xc] ;  /* 0x0000030000047ab9 */ /* 0x000fe20000000800 */
[----:B------:R-:W-:Y:S02]  /*0ba0*/  ULDC UR5, c[0x0][0x10] ;  /* 0x0000040000057ab9 */ /* 0x000fe40000000800 */
[----:B------:R-:W-:-:S04]  /*0bb0*/  UIMAD.WIDE.U32 UR4, UR4, UR5, URZ ;  /* 0x00000005040472a5 */ /* 0x000fc8000f8e003f */
[----:B------:R-:W2:Y:S01]  /*0bc0*/  LDC R2, c[0x0][0x14] ;  /* 0x00000500ff027b82 */ /* 0x000ea20000000800 */
[----:B0-----:R-:W-:-:S04]  /*0bd0*/  @P1 IMAD.WIDE.U32 R18, R6, R19, R8 ;  /* 0x0000001306121225 */ /* 0x001fc800078e0008 */
[----:B------:R-:W-:Y:S02]  /*0be0*/  @P1 IMAD.IADD R17, R19, 0x1, R17 ;  /* 0x0000000113111824 */ /* 0x000fe400078e0211 */
[----:B-1----:R-:W-:-:S04]  /*0bf0*/  @!P1 IMAD.WIDE.U32 R8, R11, R14, R6 ;  /* 0x0000000e0b089225 */ /* 0x002fc800078e0006 */
[----:B------:R-:W-:Y:S02]  /*0c00*/  @!P1 IMAD.MOV.U32 R18, RZ, RZ, R8 ;  /* 0x000000ffff129224 */ /* 0x000fe400078e0008 */
[----:B------:R-:W-:Y:S02]  /*0c10*/  @!P1 IMAD.MOV.U32 R17, RZ, RZ, R9 ;  /* 0x000000ffff119224 */ /* 0x000fe400078e0009 */
[----:B--2---:R-:W-:-:S04]  /*0c20*/  IMAD.WIDE.U32 R12, R2, UR4, RZ ;  /* 0x00000004020c7c25 */ /* 0x004fc8000f8e00ff */
[----:B------:R-:W-:Y:S01]  /*0c30*/  IMAD R23, R2, UR5, RZ ;  /* 0x0000000502177c24 */ /* 0x000fe2000f8e02ff */
[----:B------:R0:W-:Y:S03]  /*0c40*/  STL.64 [R1], R12 ;  /* 0x0000000c01007387 */ /* 0x0001e60000100a00 */
[----:B------:R-:W-:Y:S01]  /*0c50*/  IMAD.IADD R23, R13, 0x1, R23 ;  /* 0x000000010d177824 */ /* 0x000fe200078e0217 */
[----:B------:R-:W-:Y:S06]  /*0c60*/  @P0 BRA `(.L_x_10) ;  /* 0x0000000000240947 */ /* 0x000fec0003800000 */
[----:B------:R-:W-:Y:S01]  /*0c70*/  USHF.R.U32.HI UR4, URZ, 0x1, UR40 ;  /* 0x000000013f047899 */ /* 0x000fe20008011628 */
[----:B------:R-:W-:Y:S01]  /*0c80*/  IADD3 R18, P0, R18, R12, RZ ;  /* 0x0000000c12127210 */ /* 0x000fe20007f1e0ff */
[----:B------:R-:W-:Y:S02]  /*0c90*/  UISETP.GE.U32.AND UP0, UPT, UR40, 0xe, UPT ;  /* 0x0000000e2800788c */ /* 0x000fe4000bf06070 */
[----:B------:R-:W-:Y:S02]  /*0ca0*/  UIMAD.WIDE.U32 UR4, UR4, -0x6db6db6d, URZ ;  /* 0x92492493040478a5 */ /* 0x000fe4000f8e003f */
[----:B------:R-:W-:Y:S01]  /*0cb0*/  IMAD.X R17, R23, 0x1, R17, P0 ;  /* 0x0000000117117824 */ /* 0x000fe200000e0611 */
[----:B------:R-:W-:Y:S01]  /*0cc0*/  UMOV UR39, URZ ;  /* 0x0000003f00277c82 */ /* 0x000fe20008000000 */
[----:B------:R-:W-:-:S04]  /*0cd0*/  USHF.R.U32.HI UR4, URZ, 0x2, UR5 ;  /* 0x000000023f047899 */ /* 0x000fc80008011605 */
[----:B------:R-:W-:Y:S02]  /*0ce0*/  UIMAD UR38, UR4, -0xe, UR40 ;  /* 0xfffffff2042678a4 */ /* 0x000fe4000f8e0228 */
[----:B------:R-:W-:-:S12]  /*0cf0*/  @UP0 ULOP3.LUT UR39, UR4, 0x1, URZ, 0xc0, !UPT ;  /* 0x0000000104270892 */ /* 0x000fd8000f8ec03f */
.L_x_10:
[----:B------:R-:W-:Y:S01]  /*0d00*/  ISETP.GE.U32.AND P0, PT, R18, UR8, PT ;  /* 0x0000000812007c0c */ /* 0x000fe2000bf06070 */
[----:B------:R-:W-:Y:S01]  /*0d10*/  IMAD.MOV.U32 R19, RZ, RZ, -0x1 ;  /* 0xffffffffff137424 */ /* 0x000fe200078e00ff */
[----:B------:R-:W-:Y:S01]  /*0d20*/  PRMT R8, RZ, 0x7610, R8 ;  /* 0x00007610ff087816 */ /* 0x000fe20000000008 */
[----:B------:R-:W-:Y:S01]  /*0d30*/  IMAD.MOV.U32 R22, RZ, RZ, -0x1 ;  /* 0xffffffffff167424 */ /* 0x000fe200078e00ff */
[----:B------:R-:W-:Y:S01]  /*0d40*/  ISETP.GE.U32.AND.EX P0, PT, R17, UR9, PT, P0 ;  /* 0x0000000911007c0c */ /* 0x000fe2000bf06100 */
[----:B------:R-:W-:-:S12]  /*0d50*/  IMAD.MOV.U32 R2, RZ, RZ, -0x1 ;  /* 0xffffffffff027424 */ /* 0x000fd800078e00ff */
[----:B------:R-:W-:Y:S05]  /*0d60*/  @P0 BRA `(.L_x_11) ;  /* 0x00000004005c0947 */ /* 0x000fea0003800000 */
[----:B------:R-:W1:Y:S01]  /*0d70*/  LDC.64 R20, c[0x0][0x628] ;  /* 0x00018a00ff147b82 */ /* 0x000e620000000a00 */
[----:B------:R-:W-:Y:S02]  /*0d80*/  IMAD.MOV.U32 R8, RZ, RZ, R18 ;  /* 0x000000ffff087224 */ /* 0x000fe400078e0012 */
[----:B------:R-:W-:-:S05]  /*0d90*/  IMAD.MOV.U32 R9, RZ, RZ, R17 ;  /* 0x000000ffff097224 */ /* 0x000fca00078e0011 */
[----:B------:R-:W2:Y:S08]  /*0da0*/  LDC R2, c[0x0][0x630] ;  /* 0x00018c00ff027b82 */ /* 0x000eb00000000800 */
[----:B------:R-:W3:Y:S01]  /*0db0*/  LDC.64 R24, c[0x0][0x620] ;  /* 0x00018800ff187b82 */ /* 0x000ee20000000a00 */
[----:B-1----:R-:W-:-:S04]  /*0dc0*/  ISETP.NE.U32.AND P0, PT, R20, RZ, PT ;  /* 0x000000ff1400720c */ /* 0x002fc80003f05070 */
[----:B------:R-:W-:-:S13]  /*0dd0*/  ISETP.NE.AND.EX P0, PT, R21, RZ, PT, P0 ;  /* 0x000000ff1500720c */ /* 0x000fda0003f05300 */
[----:B--23--:R-:W-:Y:S05]  /*0de0*/  @!P0 BRA `(.L_x_12) ;  /* 0x0000000000288947 */ /* 0x00cfea0003800000 */
[----:B0-----:R-:W0:Y:S02]  /*0df0*/  LDC R13, c[0x0][0x634] ;  /* 0x00018d00ff0d7b82 */ /* 0x001e240000000800 */
[----:B0-----:R-:W-:-:S05]  /*0e00*/  IADD3 R13, P0, R18, R13, RZ ;  /* 0x0000000d120d7210 */ /* 0x001fca0007f1e0ff */
[----:B------:R-:W-:-:S04]  /*0e10*/  IMAD.X R15, RZ, RZ, R17, P0 ;  /* 0x000000ffff0f7224 */ /* 0x000fc800000e0611 */
[----:B------:R-:W-:-:S04]  /*0e20*/  IMAD.WIDE.U32 R8, R15, R20, RZ ;  /* 0x000000140f087225 */ /* 0x000fc800078e00ff */
[----:B------:R-:W-:-:S04]  /*0e30*/  IMAD.WIDE.U32 R10, P0, R13, R21, R8 ;  /* 0x000000150d0a7225 */ /* 0x000fc80007800008 */
[----:B------:R-:W-:-:S04]  /*0e40*/  IMAD.WIDE.U32 R8, R13, R20, RZ ;  /* 0x000000140d087225 */ /* 0x000fc800078e00ff */
[----:B------:R-:W-:Y:S01]  /*0e50*/  IMAD.X R13, RZ, RZ, RZ, P0 ;  /* 0x000000ffff0d7224 */ /* 0x000fe200000e06ff */
[----:B------:R-:W-:Y:S01]  /*0e60*/  IADD3 RZ, P0, R9, R10, RZ ;  /* 0x0000000a09ff7210 */ /* 0x000fe20007f1e0ff */
[----:B------:R-:W-:-:S04]  /*0e70*/  IMAD.MOV.U32 R12, RZ, RZ, R11 ;  /* 0x000000ffff0c7224 */ /* 0x000fc800078e000b */
[----:B------:R-:W-:-:S08]  /*0e80*/  IMAD.WIDE.U32.X R8, R15, R21, R12, P0 ;  /* 0x000000150f087225 */ /* 0x000fd000000e040c */
.L_x_12:
[-CC-:B------:R-:W-:Y:S01]  /*0e90*/  SHF.R.U64 R31, R8, R2.reuse, R9.reuse ;  /* 0x00000002081f7219 */ /* 0x180fe20000001209 */
[----:B0-----:R-:W0:Y:S01]  /*0ea0*/  LDC R12, c[0x0][0x618] ;  /* 0x00018600ff0c7b82 */ /* 0x001e220000000800 */
[----:B------:R-:W-:Y:S01]  /*0eb0*/  SHF.R.U32.HI R7, RZ, R2, R9 ;  /* 0x00000002ff077219 */ /* 0x000fe20000011609 */
[----:B------:R-:W-:Y:S01]  /*0ec0*/  ULDC UR4, c[0x0][0x150] ;  /* 0x0000540000047ab9 */ /* 0x000fe20000000800 */
[----:B------:R-:W-:Y:S01]  /*0ed0*/  IADD3 R11, P0, RZ, -R31, RZ ;  /* 0x8000001fff0b7210 */ /* 0x000fe20007f1e0ff */
[----:B------:R-:W-:Y:S01]  /*0ee0*/  IMAD.MOV.U32 R19, RZ, RZ, R17 ;  /* 0x000000ffff137224 */ /* 0x000fe200078e0011 */
[----:B------:R-:W-:-:S03]  /*0ef0*/  I2FP.F32.U32 R2, R6 ;  /* 0x0000000600027245 */ /* 0x000fc60000201000 */
[----:B------:R-:W1:Y:S01]  /*0f00*/  LDC.64 R26, c[0x0][0x640] ;  /* 0x00019000ff1a7b82 */ /* 0x000e620000000a00 */
[----:B------:R-:W-:Y:S02]  /*0f10*/  IMAD.X R13, RZ, RZ, ~R7, P0 ;  /* 0x000000ffff0d7224 */ /* 0x000fe400000e0e07 */
[----:B------:R-:W-:Y:S01]  /*0f20*/  FMUL R2, R2, UR4 ;  /* 0x0000000402027c20 */ /* 0x000fe20008400000 */
[----:B------:R-:W-:Y:S01]  /*0f30*/  IMAD.WIDE.U32 R8, R11, R24, R18 ;  /* 0x000000180b087225 */ /* 0x000fe200078e0012 */
[----:B------:R-:W-:-:S03]  /*0f40*/  ULDC UR4, c[0x0][0x154] ;  /* 0x0000550000047ab9 */ /* 0x000fc60000000800 */
[----:B------:R-:W-:Y:S01]  /*0f50*/  IMAD R10, R13, R24, RZ ;  /* 0x000000180d0a7224 */ /* 0x000fe200078e02ff */
[----:B------:R-:W2:Y:S01]  /*0f60*/  LDC R7, c[0x0][0x144] ;  /* 0x00005100ff077b82 */ /* 0x000ea20000000800 */
[----:B------:R-:W3:Y:S02]  /*0f70*/  F2I.U32.TRUNC.NTZ R2, R2 ;  /* 0x0000000200027305 */ /* 0x000ee4000020f000 */
[----:B------:R-:W-:-:S04]  /*0f80*/  IMAD R11, R11, R25, R10 ;  /* 0x000000190b0b7224 */ /* 0x000fc800078e020a */
[----:B------:R-:W-:Y:S01]  /*0f90*/  IMAD.IADD R9, R9, 0x1, R11 ;  /* 0x0000000109097824 */ /* 0x000fe200078e020b */
[----:B------:R-:W4:Y:S01]  /*0fa0*/  LDC R22, c[0x0][0x608] ;  /* 0x00018200ff167b82 */ /* 0x000f220000000800 */
[----:B------:R-:W-:-:S03]  /*0fb0*/  IMAD.MOV.U32 R11, RZ, RZ, -0x1 ;  /* 0xffffffffff0b7424 */ /* 0x000fc600078e00ff */
[--C-:B0-----:R-:W-:Y:S02]  /*0fc0*/  SHF.R.U64 R20, R8, R12, R9.reuse ;  /* 0x0000000c08147219 */ /* 0x101fe40000001209 */
[----:B------:R-:W-:Y:S02]  /*0fd0*/  I2FP.F32.U32 R8, R14 ;  /* 0x0000000e00087245 */ /* 0x000fe40000201000 */
[----:B------:R-:W0:Y:S01]  /*0fe0*/  LDC R24, c[0x0][0x658] ;  /* 0x00019600ff187b82 */ /* 0x000e220000000800 */
[----:B-1----:R-:W-:Y:S01]  /*0ff0*/  ISETP.NE.U32.AND P0, PT, R26, RZ, PT ;  /* 0x000000ff1a00720c */ /* 0x002fe20003f05070 */
[----:B---3--:R-:W-:Y:S02]  /*1000*/  IMAD.MOV R10, RZ, RZ, -R2 ;  /* 0x000000ffff0a7224 */ /* 0x008fe400078e0a02 */
[----:B------:R-:W-:Y:S01]  /*1010*/  FMUL R8, R8, UR4 ;  /* 0x0000000408087c20 */ /* 0x000fe20008400000 */
[----:B------:R-:W-:Y:S02]  /*1020*/  SHF.R.U32.HI R9, RZ, R12, R9 ;  /* 0x0000000cff097219 */ /* 0x000fe40000011609 */
[----:B------:R-:W-:Y:S01]  /*1030*/  ISETP.NE.AND.EX P0, PT, R27, RZ, PT, P0 ;  /* 0x000000ff1b00720c */ /* 0x000fe20003f05300 */
[----:B------:R1:W3:Y:S01]  /*1040*/  F2I.U32.TRUNC.NTZ R15, R8 ;  /* 0x00000008000f7305 */ /* 0x0002e2000020f000 */
[----:B------:R-:W1:Y:S01]  /*1050*/  LDC R19, c[0x0][0x148] ;  /* 0x00005200ff137b82 */ /* 0x000e620000000800 */
[----:B--2---:R-:W-:-:S07]  /*1060*/  IMAD R2, R7, R10, R6 ;  /* 0x0000000a07027224 */ /* 0x004fce00078e0206 */
[----:B------:R-:W2:Y:S01]  /*1070*/  LDC R25, c[0x0][0x600] ;  /* 0x00018000ff197b82 */ /* 0x000ea20000000800 */
[-CC-:B----4-:R-:W-:Y:S02]  /*1080*/  SHF.R.U64 R32, R20, R22.reuse, R9.reuse ;  /* 0x0000001614207219 */ /* 0x190fe40000001209 */
[----:B------:R-:W-:Y:S01]  /*1090*/  SHF.R.U32.HI R7, RZ, R22, R9 ;  /* 0x00000016ff077219 */ /* 0x000fe20000011609 */
[----:B------:R-:W-:-:S04]  /*10a0*/  IMAD.MOV.U32 R9, RZ, RZ, 0x1 ;  /* 0x00000001ff097424 */ /* 0x000fc800078e00ff */
[----:B------:R-:W4:Y:S01]  /*10b0*/  LDC R28, c[0x0][0x648] ;  /* 0x00019200ff1c7b82 */ /* 0x000f220000000800 */
[-C--:B0-----:R-:W-:Y:S02]  /*10c0*/  SHF.L.U32 R6, R11, R24.reuse, RZ ;  /* 0x000000180b067219 */ /* 0x081fe400000006ff */
[--C-:B------:R-:W-:Y:S02]  /*10d0*/  SHF.R.U64 R22, R32, R24, R7.reuse ;  /* 0x0000001820167219 */ /* 0x100fe40000001207 */
[----:B------:R-:W-:Y:S02]  /*10e0*/  LOP3.LUT R13, RZ, R6, RZ, 0x33, !PT ;  /* 0x00000006ff0d7212 */ /* 0x000fe400078e33ff */
[-C--:B------:R-:W-:Y:S01]  /*10f0*/  SHF.R.U32.HI R7, RZ, R24.reuse, R7 ;  /* 0x00000018ff077219 */ /* 0x080fe20000011607 */
[----:B------:R-:W0:Y:S01]  /*1100*/  LDC R29, c[0x0][0x638] ;  /* 0x00018e00ff1d7b82 */ /* 0x000e220000000800 */
[----:B------:R-:W-:Y:S01]  /*1110*/  SHF.L.U32 R12, R9, R24, RZ ;  /* 0x00000018090c7219 */ /* 0x000fe200000006ff */
[----:B------:R-:W-:-:S06]  /*1120*/  IMAD.MOV.U32 R6, RZ, RZ, R22 ;  /* 0x000000ffff067224 */ /* 0x000fcc00078e0016 */
[----:B------:R-:W0:Y:S01]  /*1130*/  LDC R30, c[0x0][0x610] ;  /* 0x00018400ff1e7b82 */ /* 0x000e220000000800 */
[----:B-1-3--:R-:W-:Y:S05]  /*1140*/  @!P0 BRA `(.L_x_13) ;  /* 0x0000000000288947 */ /* 0x00afea0003800000 */
[----:B------:R-:W1:Y:S02]  /*1150*/  LDC R11, c[0x0][0x64c] ;  /* 0x00019300ff0b7b82 */ /* 0x000e640000000800 */
[----:B-1----:R-:W-:-:S05]  /*1160*/  IADD3 R11, P0, R22, R11, RZ ;  /* 0x0000000b160b7210 */ /* 0x002fca0007f1e0ff */
        /* <DEDUP_REMOVED lines=8> */
.L_x_13:
[----:B----4-:R-:W-:Y:S01]  /*11f0*/  SHF.R.U64 R6, R6, R28, R7 ;  /* 0x0000001c06067219 */ /* 0x010fe20000001207 */
[----:B--2---:R-:W-:Y:S01]  /*1200*/  VIADD R7, R25, 0xffffffff ;  /* 0xffffffff19077836 */ /* 0x004fe20000000000 */
[----:B------:R-:W-:Y:S01]  /*1210*/  LOP3.LUT R13, R32, R13, RZ, 0xc0, !PT ;  /* 0x0000000d200d7212 */ /* 0x000fe200078ec0ff */
[----:B------:R-:W-:Y:S02]  /*1220*/  IMAD.MOV R15, RZ, RZ, -R15 ;  /* 0x000000ffff0f7224 */ /* 0x000fe400078e0a0f */
[----:B------:R-:W-:Y:S01]  /*1230*/  IMAD.MOV R8, RZ, RZ, -R6 ;  /* 0x000000ffff087224 */ /* 0x000fe200078e0a06 */
[----:B------:R-:W-:Y:S01]  /*1240*/  LOP3.LUT R7, R20, R7, RZ, 0xc0, !PT ;  /* 0x0000000714077212 */ /* 0x000fe200078ec0ff */
[----:B------:R-:W-:Y:S02]  /*1250*/  IMAD R13, R12, R6, R13 ;  /* 0x000000060c0d7224 */ /* 0x000fe400078e020d */
[----:B------:R-:W-:Y:S02]  /*1260*/  @P1 IMAD R2, R19, R15, R14 ;  /* 0x0000000f13021224 */ /* 0x000fe400078e020e */
[----:B0-----:R-:W-:-:S02]  /*1270*/  IMAD R6, R8, R29, R22 ;  /* 0x0000001d08067224 */ /* 0x001fc400078e0216 */
[----:B------:R-:W-:Y:S02]  /*1280*/  IMAD R2, R13, R30, R2 ;  /* 0x0000001e0d027224 */ /* 0x000fe400078e0202 */
[----:B------:R-:W-:Y:S02]  /*1290*/  IMAD R19, R6, R25, R7 ;  /* 0x0000001906137224 */ /* 0x000fe400078e0207 */
[----:B------:R-:W-:-:S03]  /*12a0*/  IMAD.MOV.U32 R8, RZ, RZ, 0x1 ;  /* 0x00000001ff087424 */ /* 0x000fc600078e00ff */
[----:B------:R-:W-:Y:S02]  /*12b0*/  SEL R22, R19, R2, !P1 ;  /* 0x0000000213167207 */ /* 0x000fe40004800000 */
[----:B------:R-:W-:Y:S01]  /*12c0*/  SEL R19, R2, R19, !P1 ;  /* 0x0000001302137207 */ /* 0x000fe20004800000 */
[----:B------:R-:W-:-:S07]  /*12d0*/  IMAD.MOV.U32 R2, RZ, RZ, R31 ;  /* 0x000000ffff027224 */ /* 0x000fce00078e001f */
.L_x_11:
[----:B------:R-:W-:Y:S05]  /*12e0*/  @!P2 BRA `(.L_x_14) ;  /* 0x000000300088a947 */ /* 0x000fea0003800000 */
[----:B------:R-:W-:-:S13]  /*12f0*/  ISETP.GT.U32.AND P0, PT, R33, 0x1, PT ;  /* 0x000000012100780c */ /* 0x000fda0003f04070 */
[----:B------:R-:W-:Y:S05]  /*1300*/  @P0 EXIT ;  /* 0x000000000000094d */ /* 0x000fea0003800000 */
.L_x_15:
[----:B------:R-:W-:-:S08]  /*1310*/  NOP ;  /* 0x0000000000007918 */ /* 0x000fd00000000000 */
[----:B------:R-:W1:Y:S02]  /*1320*/  USETMAXREG.TRY_ALLOC.CTAPOOL UP0, 0xe8 ;  /* 0x000000e8000079c8 */ /* 0x000e640008000600 */
[----:B-1----:R-:W-:-:S13]  /*1330*/  PLOP3.LUT P0, PT, PT, PT, UP0, 0x80, 0x0 ;  /* 0x000000000000781c */ /* 0x002fda0003f0f008 */
[----:B------:R-:W-:Y:S05]  /*1340*/  @!P0 BRA `(.L_x_15) ;  /* 0xfffffffc00f08947 */ /* 0x000fea000383ffff */
[----:B------:R-:W-:-:S13]  /*1350*/  LOP3.LUT P0, RZ, R8, 0xff, RZ, 0xc0, !PT ;  /* 0x000000ff08ff7812 */ /* 0x000fda000780c0ff */
[----:B------:R-:W-:Y:S05]  /*1360*/  @!P0 EXIT ;  /* 0x000000000000894d */ /* 0x000fea0003800000 */
[----:B------:R-:W1:Y:S01]  /*1370*/  S2UR UR4, SR_CgaCtaId ;  /* 0x00000000000479c3 */ /* 0x000e620000008800 */
[----:B------:R-:W-:Y:S01]  /*1380*/  VIADD R6, R5, 0xffffffff ;  /* 0xffffffff05067836 */ /* 0x000fe20000000000 */
[----:B------:R-:W-:Y:S01]  /*1390*/  SHF.R.S32.HI R0, RZ, 0x1f, R3 ;  /* 0x0000001fff007819 */ /* 0x000fe20000011403 */
[----:B------:R-:W-:Y:S01]  /*13a0*/  UMOV UR41, 0x400 ;  /* 0x0000040000297882 */ /* 0x000fe20000000000 */
[----:B------:R-:W-:Y:S02]  /*13b0*/  UISETP.LT.AND UP0, UPT, UR40, 0x1, UPT ;  /* 0x000000012800788c */ /* 0x000fe4000bf01270 */
[----:B------:R-:W-:Y:S01]  /*13c0*/  R2UR UR42, R6 ;  /* 0x00000000062a72ca */ /* 0x000fe200000e0000 */
[----:B------:R-:W-:Y:S01]  /*13d0*/  ULDC UR6, c[0x0][0x284] ;  /* 0x0000a10000067ab9 */ /* 0x000fe20000000800 */
[CC--:B------:R-:W-:Y:S01]  /*13e0*/  LEA.HI R4, R0.reuse, R3.reuse, RZ, 0x2 ;  /* 0x0000000300047211 */ /* 0x0c0fe200078f10ff */
[----:B------:R-:W-:Y:S01]  /*13f0*/  USEL UR43, UR40, 0x1, UP0 ;  /* 0x00000001282b7887 */ /* 0x000fe20008000000 */
[----:B------:R-:W-:Y:S01]  /*1400*/  LEA.HI R0, R0, R3, RZ, 0x5 ;  /* 0x0000000300007211 */ /* 0x000fe200078f28ff */
[----:B------:R-:W-:Y:S01]  /*1410*/  USHF.L.U32 UR46, UR40, 0x1, URZ ;  /* 0x00000001282e7899 */ /* 0x000fe2000800063f */
[--C-:B------:R-:W-:Y:S01]  /*1420*/  SHF.R.S32.HI R58, RZ, 0x2, R4.reuse ;  /* 0x00000002ff3a7819 */ /* 0x100fe20000011404 */
[----:B------:R-:W-:Y:S01]  /*1430*/  UIADD3 UR43, -UR43, UR40, URZ ;  /* 0x000000282b2b7290 */ /* 0x000fe2000fffe13f */
[----:B------:R-:W-:-:S02]  /*1440*/  SHF.R.S32.HI R5, RZ, 0x1f, R4 ;  /* 0x0000001fff057819 */ /* 0x000fc40000011404 */
[----:B------:R-:W-:Y:S02]  /*1450*/  LOP3.LUT R60, R4, 0xfffffffc, RZ, 0xc0, !PT ;  /* 0xfffffffc043c7812 */ /* 0x000fe400078ec0ff */
[----:B------:R-:W-:Y:S01]  /*1460*/  LEA.HI R5, R5, R58, RZ, 0x3 ;  /* 0x0000003a05057211 */ /* 0x000fe200078f18ff */
[----:B------:R-:W-:Y:S01]  /*1470*/  USHF.L.U32 UR42, UR42, 0x3, URZ ;  /* 0x000000032a2a7899 */ /* 0x000fe2000800063f */
[----:B------:R-:W-:Y:S01]  /*1480*/  ISETP.NE.AND P0, PT, R6, RZ, PT ;  /* 0x000000ff0600720c */ /* 0x000fe20003f05270 */
[----:B------:R-:W-:Y:S01]  /*1490*/  IMAD.IADD R60, R3, 0x1, -R60 ;  /* 0x00000001033c7824 */ /* 0x000fe200078e0a3c */
[----:B------:R-:W-:Y:S01]  /*14a0*/  LOP3.LUT R5, R5, 0xfffffff8, RZ, 0xc0, !PT ;  /* 0xfffffff805057812 */ /* 0x000fe200078ec0ff */
[----:B-1----:R-:W-:Y:S02]  /*14b0*/  ULEA UR41, UR4, UR41, 0x18 ;  /* 0x0000002904297291 */ /* 0x002fe4000f8ec03f */
[----:B------:R-:W-:Y:S01]  /*14c0*/  IMAD.U32 R62, RZ, RZ, UR42 ;  /* 0x0000002aff3e7e24 */ /* 0x000fe2000f8e00ff */
[----:B------:R-:W-:Y:S01]  /*14d0*/  SEL R67, RZ, 0x1, P0 ;  /* 0x00000001ff437807 */ /* 0x000fe20000000000 */
[----:B------:R-:W-:Y:S01]  /*14e0*/  IMAD.IADD R58, R58, 0x1, -R5 ;  /* 0x000000013a3a7824 */ /* 0x000fe200078e0a05 */
[----:B------:R-:W-:Y:S01]  /*14f0*/  UIADD3 UR47, UR41, 0xf0, URZ ;  /* 0x000000f0292f7890 */ /* 0x000fe2000fffe03f */
[----:B------:R-:W-:Y:S01]  /*1500*/  SHF.R.S32.HI R5, RZ, 0x5, R0 ;  /* 0x00000005ff057819 */ /* 0x000fe20000011400 */
[----:B------:R-:W-:Y:S01]  /*1510*/  UIADD3 UR4, UR41, 0x200, URZ ;  /* 0x0000020029047890 */ /* 0x000fe2000fffe03f */
[C---:B------:R-:W-:Y:S01]  /*1520*/  LOP3.LUT R64, R62.reuse, 0x8, RZ, 0xc0, !PT ;  /* 0x000000083e407812 */ /* 0x040fe200078ec0ff */
[----:B------:R-:W-:Y:S01]  /*1530*/  UIADD3 UR5, UR41, 0x1c200, URZ ;  /* 0x0001c20029057890 */ /* 0x000fe2000fffe03f */
[--C-:B------:R-:W-:Y:S01]  /*1540*/  SHF.R.S32.HI R59, RZ, 0x1f, R58.reuse ;  /* 0x0000001fff3b7819 */ /* 0x100fe2000001143a */
[----:B------:R-:W-:Y:S01]  /*1550*/  USHF.R.U32.HI UR4, URZ, 0x4, UR4 ;  /* 0x000000043f047899 */ /* 0x000fe20008011604 */
[C-C-:B------:R-:W-:Y:S01]  /*1560*/  IMAD R65, R5.reuse, -0x10, -R58.reuse ;  /* 0xfffffff005417824 */ /* 0x140fe200078e0a3a */
[----:B------:R-:W-:Y:S01]  /*1570*/  USHF.R.U32.HI UR5, URZ, 0x4, UR5 ;  /* 0x000000043f057899 */ /* 0x000fe20008011605 */
[----:B------:R-:W-:Y:S01]  /*1580*/  IMAD.U32 R61, RZ, RZ, UR47 ;  /* 0x0000002fff3d7e24 */ /* 0x000fe2000f8e00ff */
[----:B------:R-:W-:Y:S01]  /*1590*/  ULOP3.LUT UR4, UR4, 0x3fff, URZ, 0xc0, !UPT ;  /* 0x00003fff04047892 */ /* 0x000fe2000f8ec03f */
[----:B------:R-:W-:Y:S01]  /*15a0*/  IMAD.WIDE R58, R5, 0x10, R58 ;  /* 0x00000010053a7825 */ /* 0x000fe200078e023a */
[----:B------:R-:W-:Y:S01]  /*15b0*/  ULOP3.LUT UR5, UR5, 0x3fff, URZ, 0xc0, !UPT ;  /* 0x00003fff05057892 */ /* 0x000fe2000f8ec03f */
[----:B------:R-:W-:Y:S01]  /*15c0*/  LOP3.LUT R62, R62, 0x8, RZ, 0xc, !PT ;  /* 0x000000083e3e7812 */ /* 0x000fe200078e0cff */
[----:B------:R-:W-:Y:S01]  /*15d0*/  ULOP3.LUT UR44, UR4, 0x10000, URZ, 0xfc, !UPT ;  /* 0x00010000042c7892 */ /* 0x000fe2000f8efc3f */
[----:B------:R-:W-:Y:S01]  /*15e0*/  VIADD R63, R61, UR42 ;  /* 0x0000002a3d3f7c36 */ /* 0x000fe20008000000 */
[----:B------:R-:W-:Y:S01]  /*15f0*/  LOP3.LUT R64, R64, 0x18, RZ, 0x3c, !PT ;  /* 0x0000001840407812 */ /* 0x000fe200078e3cff */
[----:B------:R-:W-:Y:S01]  /*1600*/  VIADD R65, R65, UR6 ;  /* 0x0000000641417c36 */ /* 0x000fe20008000000 */
[----:B------:R-:W-:-:S12]  /*1610*/  ULOP3.LUT UR45, UR5, 0x10000, URZ, 0xfc, !UPT ;  /* 0x00010000052d7892 */ /* 0x000fd8000f8efc3f */
.L_x_103:
[----:B------:R-:W-:Y:S01]  /*1620*/  SHF.L.U32 R0, R67, 0x1f, RZ ;  /* 0x0000001f43007819 */ /* 0x000fe200000006ff */
[----:B------:R-:W-:Y:S02]  /*1630*/  ULDC UR4, c[0x0][0x28c] ;  /* 0x0000a30000047ab9 */ /* 0x000fe40000000800 */
[----:B------:R-:W-:Y:S01]  /*1640*/  ISETP.LT.AND P1, PT, RZ, UR4, PT ;  /* 0x00000004ff007c0c */ /* 0x000fe2000bf21270 */
[----:B-1----:R-:W1:Y:S02]  /*1650*/  SYNCS.PHASECHK.TRANS64.TRYWAIT P0, [R61+UR42], R0 ;  /* 0x000000003d0075a7 */ /* 0x002e64000800016a */
[----:B-1-34-:R-:W-:Y:S10]  /*1660*/  @!P0 BRA `(.L_x_16) ;  /* 0x0000004400048947 */ /* 0x01aff40003800000 */
.L_x_135:
[----:B------:R-:W-:Y:S05]  /*1670*/  @P1 BRA `(.L_x_17) ;  /* 0x0000000000401947 */ /* 0x000fea0003800000 */
[----:B-1----:R-:W-:Y:S01]  /*1680*/  MOV R0, 0x0 ;  /* 0x0000000000007802 */ /* 0x002fe20000000f00 */
[----:B------:R-:W-:Y:S01]  /*1690*/  ULDC.64 UR4, c[0x4][0x68] ;  /* 0x01001a0000047ab9 */ /* 0x000fe20000000a00 */
[----:B------:R-:W-:Y:S01]  /*16a0*/  ULDC.64 UR6, c[0x4][0x8] ;  /* 0x0100020000067ab9 */ /* 0x000fe20000000a00 */
[----:B------:R-:W-:Y:S01]  /*16b0*/  IMAD.U32 R4, RZ, RZ, UR4 ;  /* 0x00000004ff047e24 */ /* 0x000fe2000f8e00ff */
[----:B------:R1:W2:Y:S01]  /*16c0*/  LDC.64 R14, c[0x4][R0] ;  /* 0x01000000000e7b82 */ /* 0x0002a20000000a00 */
[----:B------:R-:W-:Y:S01]  /*16d0*/  IMAD.U32 R5, RZ, RZ, UR5 ;  /* 0x00000005ff057e24 */ /* 0x000fe2000f8e00ff */
[----:B------:R-:W-:Y:S01]  /*16e0*/  ULDC.64 UR4, c[0x4][0x70] ;  /* 0x01001c0000047ab9 */ /* 0x000fe20000000a00 */
[----:B------:R-:W-:Y:S02]  /*16f0*/  IMAD.U32 R10, RZ, RZ, UR6 ;  /* 0x00000006ff0a7e24 */ /* 0x000fe4000f8e00ff */
[----:B------:R-:W-:Y:S02]  /*1700*/  IMAD.U32 R6, RZ, RZ, UR4 ;  /* 0x00000004ff067e24 */ /* 0x000fe4000f8e00ff */
[----:B------:R-:W-:-:S02]  /*1710*/  IMAD.U32 R7, RZ, RZ, UR5 ;  /* 0x00000005ff077e24 */ /* 0x000fc4000f8e00ff */
[----:B------:R-:W-:Y:S02]  /*1720*/  IMAD.U32 R11, RZ, RZ, UR7 ;  /* 0x00000007ff0b7e24 */ /* 0x000fe4000f8e00ff */
[----:B------:R-:W-:Y:S02]  /*1730*/  IMAD.MOV.U32 R8, RZ, RZ, 0x1e1 ;  /* 0x000001e1ff087424 */ /* 0x000fe400078e00ff */
[----:B0-----:R-:W-:Y:S02]  /*1740*/  IMAD.MOV.U32 R12, RZ, RZ, 0x1 ;  /* 0x00000001ff0c7424 */ /* 0x001fe400078e00ff */
[----:B-1----:R-:W-:-:S07]  /*1750*/  IMAD.MOV.U32 R13, RZ, RZ, RZ ;  /* 0x000000ffff0d7224 */ /* 0x002fce00078e00ff */
[----:B------:R-:W-:-:S07]  /*1760*/  LEPC R20, `(.L_x_17) ;  /* 0x000000001014794e */ /* 0x000fce0000000000 */
[----:B--2--5:R-:W-:Y:S05]  /*1770*/  CALL.ABS.NOINC R14 ;  /* 0x000000000e007343 */ /* 0x024fea0003c00000 */
.L_x_17:
[----:B-1----:R-:W-:-:S04]  /*1780*/  LOP3.LUT R0, R16, 0x1, RZ, 0xfc, !PT ;  /* 0x0000000110007812 */ /* 0x002fc800078efcff */
[----:B------:R-:W-:-:S13]  /*1790*/  ISETP.NE.AND P0, PT, R0, 0x3, PT ;  /* 0x000000030000780c */ /* 0x000fda0003f05270 */
[----:B------:R-:W-:Y:S05]  /*17a0*/  @!P0 BRA `(.L_x_18) ;  /* 0x0000000000048947 */ /* 0x000fea0003800000 */
[----:B------:R-:W-:Y:S01]  /*17b0*/  BPT.TRAP 0x1 ;  /* 0x000000040000795c */ /* 0x000fe20000300000 */
.L_x_18:
[----:B------:R-:W-:Y:S02]  /*17c0*/  IMAD.U32 R3, RZ, RZ, UR38 ;  /* 0x00000026ff037e24 */ /* 0x000fe4000f8e00ff */
[----:B------:R-:W-:-:S03]  /*17d0*/  IMAD.U32 R0, RZ, RZ, UR39 ;  /* 0x00000027ff007e24 */ /* 0x000fc6000f8e00ff */
[----:B------:R-:W-:Y:S02]  /*17e0*/  LEA R3, R3, UR41, 0x3 ;  /* 0x0000002903037c11 */ /* 0x000fe4000f8e18ff */
[----:B------:R-:W-:-:S04]  /*17f0*/  SHF.L.U32 R0, R0, 0x1f, RZ ;  /* 0x0000001f00007819 */ /* 0x000fc800000006ff */
[----:B------:R1:W2:Y:S01]  /*1800*/  SYNCS.PHASECHK.TRANS64.TRYWAIT P1, [R3+URZ], R0 ;  /* 0x00000000030075a7 */ /* 0x0002a2000802017f */
[----:B------:R-:W-:Y:S05]  /*1810*/  @!P0 BRA `(.L_x_19) ;  /* 0x0000000000048947 */ /* 0x000fea0003800000 */
[----:B------:R-:W-:Y:S01]  /*1820*/  BPT.TRAP 0x1 ;  /* 0x000000040000795c */ /* 0x000fe20000300000 */
.L_x_19:
[----:B--2---:R-:W-:Y:S05]  /*1830*/  @P1 BRA `(.L_x_20) ;  /* 0x0000000000081947 */ /* 0x004fea0003800000 */
[----:B------:R-:W2:Y:S02]  /*1840*/  SYNCS.PHASECHK.TRANS64.TRYWAIT P1, [R3+URZ], R0 ;  /* 0x00000000030075a7 */ /* 0x000ea4000802017f */
[----:B--2---:R-:W-:Y:S05]  /*1850*/  @!P1 BRA `(.L_x_21) ;  /* 0x00000040009c9947 */ /* 0x004fea0003800000 */
.L_x_20:
[----:B------:R-:W-:Y:S05]  /*1860*/  WARPSYNC.ALL ;  /* 0x0000000000007948 */ /* 0x000fea0003800000 */
[----:B------:R-:W-:Y:S01]  /*1870*/  ULEA UR8, UR38, UR44, 0x9 ;  /* 0x0000002c26087291 */ /* 0x000fe2000f8e483f */
[----:B------:R-:W-:Y:S01]  /*1880*/  WARPGROUP.ARRIVE ;  /* 0x00000000000079c5 */ /* 0x000fe20000000000 */
[----:B------:R-:W-:Y:S01]  /*1890*/  ULEA UR9, UR38, UR45, 0x9 ;  /* 0x0000002d26097291 */ /* 0x000fe2000f8e483f */
[----:B-12---:R-:W-:Y:S01]  /*18a0*/  IMAD.U32 R0, RZ, RZ, UR43 ;  /* 0x0000002bff007e24 */ /* 0x006fe2000f8e00ff */
[----:B------:R-:W-:Y:S01]  /*18b0*/  UMOV UR5, 0x40000040 ;  /* 0x4000004000057882 */ /* 0x000fe20000000000 */
[----:B------:R-:W-:-:S02]  /*18c0*/  UMOV UR7, 0x40000040 ;  /* 0x4000004000077882 */ /* 0x000fc40000000000 */
[----:B------:R-:W-:Y:S01]  /*18d0*/  UMOV UR4, UR8 ;  /* 0x0000000800047c82 */ /* 0x000fe20008000000 */
[----:B------:R-:W-:Y:S01]  /*18e0*/  ISETP.GE.AND P1, PT, R0, 0x1, PT ;  /* 0x000000010000780c */ /* 0x000fe20003f26270 */
[----:B------:R-:W-:Y:S02]  /*18f0*/  UMOV UR6, UR9 ;  /* 0x0000000900067c82 */ /* 0x000fe40008000000 */
[----:B------:R-:W-:Y:S01]  /*1900*/  IGMMA.64x64x32.S8.S8 R24, gdesc[UR4], RZ, !UPT, gsb0 ;  /* 0x01e00000041879f1 */ /* 0x000fe2000c0410ff */
[----:B------:R-:W-:Y:S02]  /*1910*/  UIADD3 UR4, UR8, 0x2, URZ ;  /* 0x0000000208047890 */ /* 0x000fe4000fffe03f */
[----:B------:R-:W-:Y:S01]  /*1920*/  UIADD3 UR6, UR9, 0x2, URZ ;  /* 0x0000000209067890 */ /* 0x000fe2000fffe03f */
[----:B------:R-:W-:Y:S01]  /*1930*/  UMOV UR5, 0x40000040 ;  /* 0x4000004000057882 */ /* 0x000fe20000000000 */
[----:B------:R-:W-:Y:S01]  /*1940*/  UMOV UR7, 0x40000040 ;  /* 0x4000004000077882 */ /* 0x000fe20000000000 */
[----:B------:R-:W-:-:S02]  /*1950*/  WARPGROUP.DEPBAR.LE gsb0, 0x0 ;  /* 0x00008000000079c5 */ /* 0x000fc40000010000 */
[----:B------:R-:W-:-:S06]  /*1960*/  WARPGROUP.ARRIVE ;  /* 0x00000000000079c5 */ /* 0x000fcc0000000000 */
[----:B------:R-:W-:Y:S01]  /*1970*/  IGMMA.64x64x32.S8.S8 R24, gdesc[UR4], R24, gsb0 ;  /* 0x01e00000041879f1 */ /* 0x000fe20008041018 */
[----:B------:R-:W-:Y:S02]  /*1980*/  UIADD3 UR4, UR8, 0x4, URZ ;  /* 0x0000000408047890 */ /* 0x000fe4000fffe03f */
[----:B------:R-:W-:Y:S01]  /*1990*/  UIADD3 UR6, UR9, 0x4, URZ ;  /* 0x0000000409067890 */ /* 0x000fe2000fffe03f */
[----:B------:R-:W-:Y:S01]  /*19a0*/  UMOV UR5, 0x40000040 ;  /* 0x4000004000057882 */ /* 0x000fe20000000000 */
[----:B------:R-:W-:Y:S01]  /*19b0*/  UMOV UR7, 0x40000040 ;  /* 0x4000004000077882 */ /* 0x000fe20000000000 */
[----:B------:R-:W-:Y:S02]  /*19c0*/  WARPGROUP.DEPBAR.LE gsb0, 0x0 ;  /* 0x00008000000079c5 */ /* 0x000fe40000010000 */
        /* <DEDUP_REMOVED lines=8> */
[----:B------:R-:W-:Y:S03]  /*1a50*/  IGMMA.64x64x32.S8.S8 R24, gdesc[UR4], R24, gsb0 ;  /* 0x01e00000041879f1 */ /* 0x000fe60008041018 */
[----:B------:R-:W-:Y:S02]  /*1a60*/  WARPGROUP.DEPBAR.LE gsb0, 0x0 ;  /* 0x00008000000079c5 */ /* 0x000fe40000010000 */
[----:B------:R-:W-:Y:S05]  /*1a70*/  @!P1 BRA `(.L_x_22) ;  /* 0x0000000400109947 */ /* 0x000fea0003800000 */
[----:B------:R-:W-:Y:S01]  /*1a80*/  UIADD3 UR4, UR38, 0x1, URZ ;  /* 0x0000000126047890 */ /* 0x000fe2000fffe03f */
[----:B------:R-:W-:Y:S01]  /*1a90*/  IMAD.U32 R0, RZ, RZ, UR43 ;  /* 0x0000002bff007e24 */ /* 0x000fe2000f8e00ff */
[----:B------:R-:W-:Y:S02]  /*1aa0*/  UMOV UR9, UR38 ;  /* 0x0000002600097c82 */ /* 0x000fe40008000000 */
[----:B------:R-:W-:-:S04]  /*1ab0*/  UISETP.NE.AND UP0, UPT, UR4, 0xe, UPT ;  /* 0x0000000e0400788c */ /* 0x000fc8000bf05270 */
[----:B------:R-:W-:Y:S02]  /*1ac0*/  USEL UR5, URZ, 0x1, UP0 ;  /* 0x000000013f057887 */ /* 0x000fe40008000000 */
[----:B------:R-:W-:Y:S02]  /*1ad0*/  USEL UR8, UR4, URZ, UP0 ;  /* 0x0000003f04087287 */ /* 0x000fe40008000000 */
[----:B------:R-:W-:-:S06]  /*1ae0*/  ULOP3.LUT UR5, UR39, UR5, URZ, 0x3c, !UPT ;  /* 0x0000000527057292 */ /* 0x000fcc000f8e3c3f */
[----:B------:R-:W-:-:S07]  /*1af0*/  IMAD.U32 R5, RZ, RZ, UR5 ;  /* 0x00000005ff057e24 */ /* 0x000fce000f8e00ff */
.L_x_29:
[----:B-12---:R-:W-:Y:S05]  /*1b00*/  @!P0 BRA `(.L_x_23) ;  /* 0x0000000000048947 */ /* 0x006fea0003800000 */
[----:B------:R-:W-:Y:S01]  /*1b10*/  BPT.TRAP 0x1 ;  /* 0x000000040000795c */ /* 0x000fe20000300000 */
.L_x_23:
[----:B------:R-:W-:Y:S01]  /*1b20*/  ULEA UR4, UR8, UR41, 0x3 ;  /* 0x0000002908047291 */ /* 0x000fe2000f8e183f */
[----:B------:R-:W-:-:S08]  /*1b30*/  SHF.L.U32 R3, R5, 0x1f, RZ ;  /* 0x0000001f05037819 */ /* 0x000fd000000006ff */
[----:B------:R1:W2:Y:S01]  /*1b40*/  SYNCS.PHASECHK.TRANS64.TRYWAIT P1, [UR4], R3 ;  /* 0x00000003ff0075a7 */ /* 0x0002a20008020144 */
[----:B------:R-:W-:Y:S05]  /*1b50*/  @!P0 BRA `(.L_x_24) ;  /* 0x0000000000048947 */ /* 0x000fea0003800000 */
[----:B------:R-:W-:Y:S01]  /*1b60*/  BPT.TRAP 0x1 ;  /* 0x000000040000795c */ /* 0x000fe20000300000 */
.L_x_24:
[----:B--2---:R-:W-:Y:S05]  /*1b70*/  @P1 BRA `(.L_x_25) ;  /* 0x0000000000081947 */ /* 0x004fea0003800000 */
[----:B------:R-:W2:Y:S02]  /*1b80*/  SYNCS.PHASECHK.TRANS64.TRYWAIT P1, [UR4], R3 ;  /* 0x00000003ff0075a7 */ /* 0x000ea40008020144 */
[----:B--2---:R-:W-:Y:S05]  /*1b90*/  @!P1 BRA `(.L_x_26) ;  /* 0x0000003c00e09947 */ /* 0x004fea0003800000 */
.L_x_25:
[----:B------:R-:W-:Y:S01]  /*1ba0*/  ULEA UR10, UR8, UR44, 0x9 ;  /* 0x0000002c080a7291 */ /* 0x000fe2000f8e483f */
[----:B------:R-:W-:Y:S01]  /*1bb0*/  WARPGROUP.ARRIVE ;  /* 0x00000000000079c5 */ /* 0x000fe20000000000 */
[----:B------:R-:W-:Y:S01]  /*1bc0*/  ULEA UR11, UR8, UR45, 0x9 ;  /* 0x0000002d080b7291 */ /* 0x000fe2000f8e483f */
[----:B------:R-:W-:Y:S01]  /*1bd0*/  UMOV UR5, 0x40000040 ;  /* 0x4000004000057882 */ /* 0x000fe20000000000 */
[----:B------:R-:W-:-:S03]  /*1be0*/  UMOV UR7, 0x40000040 ;  /* 0x4000004000077882 */ /* 0x000fc60000000000 */
[----:B------:R-:W-:Y:S02]  /*1bf0*/  UMOV UR4, UR10 ;  /* 0x0000000a00047c82 */ /* 0x000fe40008000000 */
[----:B------:R-:W-:Y:S02]  /*1c00*/  UMOV UR6, UR11 ;  /* 0x0000000b00067c82 */ /* 0x000fe40008000000 */
[----:B------:R-:W-:Y:S01]  /*1c10*/  IGMMA.64x64x32.S8.S8 R24, gdesc[UR4], R24, gsb0 ;  /* 0x01e00000041879f1 */ /* 0x000fe20008041018 */
        /* <DEDUP_REMOVED lines=23> */
[----:B------:R-:W-:Y:S01]  /*1d90*/  BPT.TRAP 0x1 ;  /* 0x000000040000795c */ /* 0x000fe20000300000 */
.L_x_27:
[----:B------:R-:W-:Y:S01]  /*1da0*/  ULEA UR4, UR9, UR41, 0x3 ;  /* 0x0000002909047291 */ /* 0x000fe2000f8e183f */
[----:B------:R-:W-:-:S03]  /*1db0*/  ISETP.GT.U32.AND P1, PT, R16, 0x1, PT ;  /* 0x000000011000780c */ /* 0x000fc60003f24070 */
[----:B------:R-:W-:-:S04]  /*1dc0*/  UIADD3 UR4, UR4, 0x70, URZ ;  /* 0x0000007004047890 */ /* 0x000fc8000fffe03f */
[----:B------:R-:W-:-:S09]  /*1dd0*/  UPRMT UR4, URZ, 0x654, UR4 ;  /* 0x000006543f047896 */ /* 0x000fd20008000004 */
[----:B------:R-:W-:Y:S01]  /*1de0*/  SYNCS.ARRIVE.TRANS64.RED.A1T0 RZ, [UR4], RZ ;  /* 0x000000ffffff79a7 */ /* 0x000fe20008100404 */
[----:B------:R-:W-:Y:S05]  /*1df0*/  @P1 BRA `(.L_x_28) ;  /* 0x0000000000041947 */ /* 0x000fea0003800000 */
[----:B------:R-:W-:Y:S01]  /*1e00*/  BPT.TRAP 0x1 ;  /* 0x000000040000795c */ /* 0x000fe20000300000 */
.L_x_28:
[----:B------:R-:W-:Y:S01]  /*1e10*/  UIADD3 UR8, UR8, 0x1, URZ ;  /* 0x0000000108087890 */ /* 0x000fe2000fffe03f */
[C---:B------:R-:W-:Y:S01]  /*1e20*/  ISETP.GT.AND P1, PT, R0.reuse, 0x1, PT ;  /* 0x000000010000780c */ /* 0x040fe20003f24270 */
[----:B------:R-:W-:Y:S01]  /*1e30*/  UIADD3 UR9, UR9, 0x1, URZ ;  /* 0x0000000109097890 */ /* 0x000fe2000fffe03f */
[----:B------:R-:W-:Y:S01]  /*1e40*/  VIADD R0, R0, 0xffffffff ;  /* 0xffffffff00007836 */ /* 0x000fe20000000000 */
[----:B------:R-:W-:Y:S02]  /*1e50*/  UISETP.NE.AND UP0, UPT, UR8, 0xe, UPT ;  /* 0x0000000e0800788c */ /* 0x000fe4000bf05270 */
[----:B------:R-:W-:Y:S02]  /*1e60*/  UISETP.NE.AND UP1, UPT, UR9, 0xe, UPT ;  /* 0x0000000e0900788c */ /* 0x000fe4000bf25270 */
[----:B------:R-:W-:Y:S02]  /*1e70*/  USEL UR4, URZ, 0x1, UP0 ;  /* 0x000000013f047887 */ /* 0x000fe40008000000 */
[----:B------:R-:W-:-:S02]  /*1e80*/  USEL UR8, UR8, URZ, UP0 ;  /* 0x0000003f08087287 */ /* 0x000fc40008000000 */
[----:B------:R-:W-:Y:S02]  /*1e90*/  USEL UR9, UR9, URZ, UP1 ;  /* 0x0000003f09097287 */ /* 0x000fe40008800000 */
[----:B------:R-:W-:Y:S01]  /*1ea0*/  LOP3.LUT R5, R5, UR4, RZ, 0x3c, !PT ;  /* 0x0000000405057c12 */ /* 0x000fe2000f8e3cff */
[----:B------:R-:W-:Y:S09]  /*1eb0*/  @P1 BRA `(.L_x_29) ;  /* 0xfffffffc00101947 */ /* 0x000ff2000383ffff */
.L_x_22:
[----:B------:R-:W3:Y:S01]  /*1ec0*/  LDC R0, c[0x0][0x28c] ;  /* 0x0000a300ff007b82 */ /* 0x000ee20000000800 */
[----:B------:R4:W-:Y:S01]  /*1ed0*/  SYNCS.ARRIVE.TRANS64.A1T0 RZ, [R62+UR47], RZ ;  /* 0x000000ff3eff79a7 */ /* 0x0009e2000810002f */
[----:B---3--:R-:W-:-:S13]  /*1ee0*/  ISETP.GE.AND P1, PT, R0, 0x1, PT ;  /* 0x000000010000780c */ /* 0x008fda0003f26270 */
[----:B----4-:R-:W-:Y:S05]  /*1ef0*/  @!P1 BRA `(.L_x_30) ;  /* 0x0000000000389947 */ /* 0x010fea0003800000 */
[----:B------:R-:W-:Y:S05]  /*1f00*/  @!P0 BRA `(.L_x_31) ;  /* 0x0000000000048947 */ /* 0x000fea0003800000 */
[----:B------:R-:W-:Y:S01]  /*1f10*/  BPT.TRAP 0x1 ;  /* 0x000000040000795c */ /* 0x000fe20000300000 */
.L_x_31:
[----:B------:R-:W-:Y:S01]  /*1f20*/  UIADD3 UR6, UR43, UR38, URZ ;  /* 0x000000262b067290 */ /* 0x000fe2000fffe03f */
[----:B------:R-:W-:-:S03]  /*1f30*/  ISETP.GT.U32.AND P0, PT, R16, 0x1, PT ;  /* 0x000000011000780c */ /* 0x000fc60003f04070 */
[----:B------:R-:W-:-:S04]  /*1f40*/  USHF.R.U32.HI UR4, URZ, 0x1, UR6 ;  /* 0x000000013f047899 */ /* 0x000fc80008011606 */
[----:B------:R-:W-:-:S04]  /*1f50*/  UIMAD.WIDE.U32 UR4, UR4, -0x6db6db6d, URZ ;  /* 0x92492493040478a5 */ /* 0x000fc8000f8e003f */
[----:B------:R-:W-:-:S04]  /*1f60*/  USHF.R.U32.HI UR4, URZ, 0x2, UR5 ;  /* 0x000000023f047899 */ /* 0x000fc80008011605 */
[----:B------:R-:W-:-:S04]  /*1f70*/  UIMAD UR6, UR4, -0xe, UR6 ;  /* 0xfffffff2040678a4 */ /* 0x000fc8000f8e0206 */
[----:B------:R-:W-:-:S04]  /*1f80*/  ULEA UR6, UR6, UR41, 0x3 ;  /* 0x0000002906067291 */ /* 0x000fc8000f8e183f */
[----:B------:R-:W-:-:S04]  /*1f90*/  UIADD3 UR6, UR6, 0x70, URZ ;  /* 0x0000007006067890 */ /* 0x000fc8000fffe03f */
[----:B------:R-:W-:-:S09]  /*1fa0*/  UPRMT UR6, URZ, 0x654, UR6 ;  /* 0x000006543f067896 */ /* 0x000fd20008000006 */
[----:B------:R-:W-:Y:S01]  /*1fb0*/  SYNCS.ARRIVE.TRANS64.RED.A1T0 RZ, [UR6], RZ ;  /* 0x000000ffffff79a7 */ /* 0x000fe20008100406 */
[----:B------:R-:W-:Y:S05]  /*1fc0*/  @P0 BRA `(.L_x_30) ;  /* 0x0000000000040947 */ /* 0x000fea0003800000 */
[----:B------:R-:W-:Y:S01]  /*1fd0*/  BPT.TRAP 0x1 ;  /* 0x000000040000795c */ /* 0x000fe20000300000 */
.L_x_30:
[----:B------:R-:W-:Y:S01]  /*1fe0*/  SHF.L.U32 R0, R67, 0x1f, RZ ;  /* 0x0000001f43007819 */ /* 0x000fe200000006ff */
[----:B------:R-:W-:Y:S01]  /*1ff0*/  UIADD3 UR38, UR46, UR38, URZ ;  /* 0x000000262e267290 */ /* 0x000fe2000fffe03f */
[----:B------:R-:W3:Y:S01]  /*2000*/  LDC R15, c[0x0][0x288] ;  /* 0x0000a200ff0f7b82 */ /* 0x000ee20000000800 */
[----:B------:R-:W-:Y:S01]  /*2010*/  UISETP.GE.U32.AND UP1, UPT, UR46, 0xe, UPT ;  /* 0x0000000e2e00788c */ /* 0x000fe2000bf26070 */
[----:B------:R-:W-:Y:S01]  /*2020*/  IMAD.SHL.U32 R8, R60, 0x2, RZ ;  /* 0x000000023c087824 */ /* 0x000fe200078e00ff */
[----:B------:R-:W-:Y:S02]  /*2030*/  UISETP.GT.U32.AND UP0, UPT, UR38, 0xd, UPT ;  /* 0x0000000d2600788c */ /* 0x000fe4000bf04070 */
[----:B------:R-:W-:Y:S02]  /*2040*/  USHF.R.U32.HI UR4, URZ, 0x1, UR38 ;  /* 0x000000013f047899 */ /* 0x000fe40008011626 */
[----:B------:R-:W-:Y:S01]  /*2050*/  UISETP.LT.U32.AND UP0, UPT, UR46, 0xe, UP0 ;  /* 0x0000000e2e00788c */ /* 0x000fe20008701070 */
[----:B------:R-:W4:Y:S01]  /*2060*/  SYNCS.PHASECHK.TRANS64.TRYWAIT P0, [R61+UR42+0x10], R0 ;  /* 0x000010003d0075a7 */ /* 0x000f22000800016a */
[----:B------:R-:W-:Y:S01]  /*2070*/  UIMAD.WIDE.U32 UR4, UR4, -0x6db6db6d, URZ ;  /* 0x92492493040478a5 */ /* 0x000fe2000f8e003f */
[----:B------:R-:W-:Y:S01]  /*2080*/  SHF.R.S32.HI R9, RZ, 0x1f, R8 ;  /* 0x0000001fff097819 */ /* 0x000fe20000011408 */
[----:B------:R-:W-:-:S02]  /*2090*/  USEL UR6, URZ, 0x1, !UP0 ;  /* 0x000000013f067887 */ /* 0x000fc4000c000000 */
[----:B------:R-:W-:Y:S02]  /*20a0*/  USHF.R.U32.HI UR4, URZ, 0x2, UR5 ;  /* 0x000000023f047899 */ /* 0x000fe40008011605 */
[----:B------:R-:W-:Y:S02]  /*20b0*/  ULOP3.LUT UR39, UR39, UR6, URZ, 0x3c, !UPT ;  /* 0x0000000627277292 */ /* 0x000fe4000f8e3c3f */
[----:B------:R-:W-:Y:S02]  /*20c0*/  UIMAD UR38, UR4, -0xe, UR38 ;  /* 0xfffffff2042678a4 */ /* 0x000fe4000f8e0226 */
[----:B------:R-:W-:Y:S01]  /*20d0*/  @UP1 ULOP3.LUT UR39, UR39, 0x1, UR4, 0x78, !UPT ;  /* 0x0000000127271892 */ /* 0x000fe2000f8e7804 */
[----:B---34-:R-:W-:Y:S11]  /*20e0*/  @!P0 BRA `(.L_x_32) ;  /* 0x0000003800a48947 */ /* 0x018ff60003800000 */
.L_x_136:
[----:B---3--:R-:W-:Y:S01]  /*20f0*/  IMAD.SHL.U32 R0, R19, 0x40, RZ ;  /* 0x0000004013007824 */ /* 0x008fe200078e00ff */
[----:B------:R-:W-:Y:S01]  /*2100*/  ULDC UR6, c[0x0][0x284] ;  /* 0x0000a10000067ab9 */ /* 0x000fe20000000800 */
[----:B------:R-:W-:Y:S01]  /*2110*/  IMAD.SHL.U32 R22, R22, 0x40, RZ ;  /* 0x0000004016167824 */ /* 0x000fe200078e00ff */
[----:B------:R-:W-:Y:S01]  /*2120*/  SHF.R.S32.HI R69, RZ, 0x1f, R2 ;  /* 0x0000001fff457819 */ /* 0x000fe20000011402 */
[----:B------:R-:W-:Y:S01]  /*2130*/  ULDC.64 UR4, c[0x0][0x5d0] ;  /* 0x0001740000047ab9 */ /* 0x000fe20000000a00 */
[----:B------:R-:W-:Y:S01]  /*2140*/  ISETP.GE.AND P0, PT, R0, UR6, PT ;  /* 0x0000000600007c0c */ /* 0x000fe2000bf06270 */
[----:B--2---:R-:W-:Y:S01]  /*2150*/  IMAD.WIDE.U32 R4, R2, UR4, R8 ;  /* 0x0000000402047c25 */ /* 0x004fe2000f8e0008 */
[----:B------:R-:W-:Y:S02]  /*2160*/  SHF.R.S32.HI R68, RZ, 0x1f, R22 ;  /* 0x0000001fff447819 */ /* 0x000fe40000011416 */
[C---:B------:R-:W-:Y:S01]  /*2170*/  ISETP.GE.OR P0, PT, R22.reuse, R15, P0 ;  /* 0x0000000f1600720c */ /* 0x040fe20000706670 */
[----:B-1----:R-:W-:Y:S01]  /*2180*/  IMAD R3, R69, UR4, RZ ;  /* 0x0000000445037c24 */ /* 0x002fe2000f8e02ff */
[----:B------:R-:W-:-:S03]  /*2190*/  IADD3 R4, P1, R22, R4, RZ ;  /* 0x0000000416047210 */ /* 0x000fc60007f3e0ff */
[----:B------:R-:W-:-:S05]  /*21a0*/  IMAD R3, R2, UR5, R3 ;  /* 0x0000000502037c24 */ /* 0x000fca000f8e0203 */
[----:B------:R-:W-:-:S03]  /*21b0*/  IADD3.X R5, R68, R5, R3, P1, !PT ;  /* 0x0000000544057210 */ /* 0x000fc60000ffe403 */
[----:B------:R-:W-:Y:S05]  /*21c0*/  @P0 BRA `(.L_x_33) ;  /* 0x0000001c00200947 */ /* 0x000fea0003800000 */
[----:B------:R-:W1:Y:S01]  /*21d0*/  LDC.64 R10, c[0x0][0x5c8] ;  /* 0x00017200ff0a7b82 */ /* 0x000e620000000a00 */
[----:B0-----:R-:W-:Y:S01]  /*21e0*/  IMAD.WIDE R12, R19, 0x40, R58 ;  /* 0x00000040130c7825 */ /* 0x001fe200078e023a */
[----:B------:R-:W-:Y:S01]  /*21f0*/  ULDC.64 UR4, c[0x0][0x5c0] ;  /* 0x0001700000047ab9 */ /* 0x000fe20000000a00 */
[----:B------:R-:W-:Y:S02]  /*2200*/  BSSY B0, `(.L_x_33) ;  /* 0x00001c4000007945 */ /* 0x000fe40003800000 */
[----:B------:R-:W-:Y:S02]  /*2210*/  IMAD.IADD R70, R65, 0x1, -R0 ;  /* 0x0000000141467824 */ /* 0x000fe400078e0a00 */
[-C--:B-1----:R-:W-:Y:S02]  /*2220*/  IMAD R3, R13, R10.reuse, RZ ;  /* 0x0000000a0d037224 */ /* 0x082fe400078e02ff */
[----:B------:R-:W-:-:S04]  /*2230*/  IMAD.WIDE.U32 R4, R12, R10, R4 ;  /* 0x0000000a0c047225 */ /* 0x000fc800078e0004 */
[----:B------:R-:W-:Y:S01]  /*2240*/  IMAD R3, R12, R11, R3 ;  /* 0x0000000b0c037224 */ /* 0x000fe200078e0203 */
[----:B------:R-:W-:-:S03]  /*2250*/  IADD3 R6, P0, R4, UR4, RZ ;  /* 0x0000000404067c10 */ /* 0x000fc6000ff1e0ff */
[----:B------:R-:W-:Y:S01]  /*2260*/  IMAD.IADD R3, R5, 0x1, R3 ;  /* 0x0000000105037824 */ /* 0x000fe200078e0203 */
[----:B------:R-:W-:-:S04]  /*2270*/  LEA R4, P1, R10, R6, 0x3 ;  /* 0x000000060a047211 */ /* 0x000fc800078218ff */
[----:B------:R-:W-:Y:S01]  /*2280*/  IADD3.X R7, R3, UR5, RZ, P0, !PT ;  /* 0x0000000503077c10 */ /* 0x000fe200087fe4ff */
[----:B------:R-:W-:Y:S01]  /*2290*/  IMAD R3, R60, -0x2, R15 ;  /* 0xfffffffe3c037824 */ /* 0x000fe200078e020f */
[----:B-----5:R-:W-:Y:S02]  /*22a0*/  ISETP.NE.AND P0, PT, R57, RZ, PT ;  /* 0x000000ff3900720c */ /* 0x020fe40003f05270 */
[----:B------:R-:W-:Y:S01]  /*22b0*/  LEA.HI.X R5, R10, R7, R11, 0x3, P1 ;  /* 0x000000070a057211 */ /* 0x000fe200008f1c0b */
[----:B------:R-:W-:-:S10]  /*22c0*/  IMAD.IADD R71, R3, 0x1, -R22 ;  /* 0x0000000103477824 */ /* 0x000fd400078e0a16 */
[----:B------:R-:W-:Y:S05]  /*22d0*/  @!P0 BRA `(.L_x_34) ;  /* 0x0000001400188947 */ /* 0x000fea0003800000 */
[----:B------:R-:W0:Y:S01]  /*22e0*/  LDC.64 R14, c[0x0][0x5b0] ;  /* 0x00016c00ff0e7b82 */ /* 0x000e220000000a00 */
[----:B------:R-:W-:Y:S01]  /*22f0*/  ULDC.64 UR4, c[0x0][0x5b8] ;  /* 0x00016e0000047ab9 */ /* 0x000fe20000000a00 */
[----:B------:R-:W-:Y:S01]  /*2300*/  ISETP.GE.AND P3, PT, R71, 0x1, PT ;  /* 0x000000014700780c */ /* 0x000fe20003f66270 */
[----:B------:R-:W-:Y:S01]  /*2310*/  IMAD.WIDE.U32 R8, R2, UR4, R8 ;  /* 0x0000000402087c25 */ /* 0x000fe2000f8e0008 */
[----:B------:R-:W-:Y:S02]  /*2320*/  BSSY B1, `(.L_x_35) ;  /* 0x000000e000017945 */ /* 0x000fe40003800000 */
[----:B------:R-:W-:Y:S01]  /*2330*/  ISETP.LT.OR P1, PT, R70, 0x1, !P3 ;  /* 0x000000014600780c */ /* 0x000fe20005f21670 */
[----:B------:R-:W-:Y:S01]  /*2340*/  IMAD R3, R69, UR4, RZ ;  /* 0x0000000445037c24 */ /* 0x000fe2000f8e02ff */
[----:B------:R-:W1:Y:S01]  /*2350*/  LDC.64 R20, c[0x0][0x5a8] ;  /* 0x00016a00ff147b82 */ /* 0x000e620000000a00 */
[----:B------:R-:W-:Y:S02]  /*2360*/  IADD3 R10, P0, R22, R8, RZ ;  /* 0x00000008160a7210 */ /* 0x000fe40007f1e0ff */
[----:B------:R-:W-:-:S05]  /*2370*/  IMAD R3, R2, UR5, R3 ;  /* 0x0000000502037c24 */ /* 0x000fca000f8e0203 */
[----:B------:R-:W-:Y:S01]  /*2380*/  IADD3.X R11, R68, R9, R3, P0, !PT ;  /* 0x00000009440b7210 */ /* 0x000fe200007fe403 */
[-C--:B0-----:R-:W-:Y:S02]  /*2390*/  IMAD R0, R13, R14.reuse, RZ ;  /* 0x0000000e0d007224 */ /* 0x081fe400078e02ff */
[----:B------:R-:W-:-:S04]  /*23a0*/  IMAD.WIDE.U32 R2, R12, R14, R10 ;  /* 0x0000000e0c027225 */ /* 0x000fc800078e000a */
[----:B------:R-:W-:Y:S01]  /*23b0*/  IMAD R19, R12, R15, R0 ;  /* 0x0000000f0c137224 */ /* 0x000fe200078e0200 */
[----:B-1----:R-:W-:-:S04]  /*23c0*/  IADD3 R2, P0, R2, R20, RZ ;  /* 0x0000001402027210 */ /* 0x002fc80007f1e0ff */
[----:B------:R-:W-:Y:S01]  /*23d0*/  IADD3.X R3, R21, R3, R19, P0, !PT ;  /* 0x0000000315037210 */ /* 0x000fe200007fe413 */
[----:B------:R-:W-:Y:S08]  /*23e0*/  @P1 BRA `(.L_x_36) ;  /* 0x0000000000041947 */ /* 0x000ff00003800000 */
[----:B------:R0:W5:Y:S02]  /*23f0*/  LDG.E.U8 R66, desc[UR36][R2.64] ;  /* 0x0000002402427981 */ /* 0x000164000c1e1100 */
.L_x_36:
[----:B------:R-:W-:Y:S05]  /*2400*/  BSYNC B1 ;  /* 0x0000000000017941 */ /* 0x000fea0003800000 */
.L_x_35:
[----:B-----5:R-:W-:Y:S01]  /*2410*/  LOP3.LUT R0, R66, 0xffff, RZ, 0xc0, !PT ;  /* 0x0000ffff42007812 */ /* 0x020fe200078ec0ff */
[C---:B------:R-:W-:Y:S01]  /*2420*/  IMAD.SHL.U32 R8, R14.reuse, 0x8, RZ ;  /* 0x000000080e087824 */ /* 0x040fe200078e00ff */
[----:B------:R-:W-:Y:S01]  /*2430*/  SHF.L.U64.HI R9, R14, 0x3, R15 ;  /* 0x000000030e097819 */ /* 0x000fe2000001020f */
[----:B------:R-:W-:Y:S01]  /*2440*/  BSSY B1, `(.L_x_37) ;  /* 0x000000e000017945 */ /* 0x000fe20003800000 */
[----:B------:R-:W-:Y:S02]  /*2450*/  PRMT R0, R0, 0x8880, RZ ;  /* 0x0000888000007816 */ /* 0x000fe400000000ff */
[----:B------:R-:W-:Y:S01]  /*2460*/  ISETP.GE.AND P2, PT, R71, 0x2, PT ;  /* 0x000000024700780c */ /* 0x000fe20003f46270 */
[----:B------:R-:W-:-:S03]  /*2470*/  IMAD.WIDE.U32 R8, R12, R14, R8 ;  /* 0x0000000e0c087225 */ /* 0x000fc600078e0008 */
[----:B------:R-:W-:Y:S01]  /*2480*/  ISETP.LT.OR P0, PT, R70, 0x1, !P2 ;  /* 0x000000014600780c */ /* 0x000fe20005701670 */
[----:B------:R-:W-:Y:S01]  /*2490*/  IMAD R13, R0, R57, RZ ;  /* 0x00000039000d7224 */ /* 0x000fe200078e02ff */
[----:B------:R-:W-:Y:S01]  /*24a0*/  IADD3 R8, P4, P5, R10, R20, R8 ;  /* 0x000000140a087210 */ /* 0x000fe20007d9e008 */
[----:B------:R-:W-:Y:S02]  /*24b0*/  IMAD.IADD R12, R19, 0x1, R9 ;  /* 0x00000001130c7824 */ /* 0x000fe400078e0209 */
[----:B------:R-:W-:-:S05]  /*24c0*/  @!P1 IMAD R15, R24, R56, R13 ;  /* 0x00000038180f9224 */ /* 0x000fca00078e020d */
[----:B------:R1:W-:Y:S03]  /*24d0*/  @!P1 STG.E.U8 desc[UR36][R6.64], R15 ;  /* 0x0000000f06009986 */ /* 0x0003e6000c101124 */
[----:B------:R-:W-:Y:S05]  /*24e0*/  @P0 BRA `(.L_x_38) ;  /* 0x00000000000c0947 */ /* 0x000fea0003800000 */
[----:B------:R-:W2:Y:S02]  /*24f0*/  LDG.E.U8 R66, desc[UR36][R2.64+0x1] ;  /* 0x0000012402427981 */ /* 0x000ea4000c1e1100 */
[----:B--2---:R-:W-:-:S05]  /*2500*/  PRMT R0, R66, 0x8880, RZ ;  /* 0x0000888042007816 */ /* 0x004fca00000000ff */
[----:B------:R-:W-:-:S07]  /*2510*/  IMAD R13, R0, R57, RZ ;  /* 0x00000039000d7224 */ /* 0x000fce00078e02ff */
.L_x_38:
[----:B------:R-:W-:Y:S05]  /*2520*/  BSYNC B1 ;  /* 0x0000000000017941 */ /* 0x000fea0003800000 */
.L_x_37:
[C---:B------:R-:W-:Y:S01]  /*2530*/  ISETP.LT.OR P3, PT, R70.reuse, 0x9, !P3 ;  /* 0x000000094600780c */ /* 0x040fe20005f61670 */
[----:B------:R-:W-:Y:S01]  /*2540*/  @!P0 IMAD R25, R25, R56, R13 ;  /* 0x0000003819198224 */ /* 0x000fe200078e020d */
[----:B------:R-:W-:Y:S01]  /*2550*/  ISETP.GE.AND P1, PT, R71, 0x9, PT ;  /* 0x000000094700780c */ /* 0x000fe20003f26270 */
[----:B------:R-:W-:Y:S01]  /*2560*/  BSSY B1, `(.L_x_39) ;  /* 0x000000b000017945 */ /* 0x000fe20003800000 */
[----:B------:R-:W-:Y:S02]  /*2570*/  IADD3.X R9, R11, R21, R12, P4, P5 ;  /* 0x000000150b097210 */ /* 0x000fe400027ea40c */
[----:B------:R2:W-:Y:S01]  /*2580*/  @!P0 STG.E.U8 desc[UR36][R6.64+0x1], R25 ;  /* 0x0000011906008986 */ /* 0x0005e2000c101124 */
[----:B------:R-:W-:Y:S02]  /*2590*/  ISETP.GE.AND P0, PT, R71, 0xa, PT ;  /* 0x0000000a4700780c */ /* 0x000fe40003f06270 */
[C---:B------:R-:W-:Y:S02]  /*25a0*/  ISETP.LT.OR P2, PT, R70.reuse, 0x9, !P2 ;  /* 0x000000094600780c */ /* 0x040fe40005741670 */
[----:B------:R-:W-:-:S02]  /*25b0*/  ISETP.LT.OR P5, PT, R70, 0x1, !P1 ;  /* 0x000000014600780c */ /* 0x000fc40004fa1670 */
[----:B------:R-:W-:Y:S01]  /*25c0*/  ISETP.LT.OR P4, PT, R70, 0x1, !P0 ;  /* 0x000000014600780c */ /* 0x000fe20004781670 */
[----:B------:R-:W-:-:S12]  /*25d0*/  @P3 BRA `(.L_x_40) ;  /* 0x00000000000c3947 */ /* 0x000fd80003800000 */
[----:B------:R-:W3:Y:S02]  /*25e0*/  LDG.E.U8 R66, desc[UR36][R8.64] ;  /* 0x0000002408427981 */ /* 0x000ee4000c1e1100 */
[----:B---3--:R-:W-:-:S05]  /*25f0*/  PRMT R0, R66, 0x8880, RZ ;  /* 0x0000888042007816 */ /* 0x008fca00000000ff */
[----:B------:R-:W-:-:S07]  /*2600*/  IMAD R13, R0, R57, RZ ;  /* 0x00000039000d7224 */ /* 0x000fce00078e02ff */
.L_x_40:
[----:B------:R-:W-:Y:S05]  /*2610*/  BSYNC B1 ;  /* 0x0000000000017941 */ /* 0x000fea0003800000 */
.L_x_39:
[----:B------:R-:W-:Y:S01]  /*2620*/  @!P3 IMAD R11, R26, R56, R13 ;  /* 0x000000381a0bb224 */ /* 0x000fe200078e020d */
[----:B------:R-:W-:Y:S04]  /*2630*/  BSSY B1, `(.L_x_41) ;  /* 0x0000006000017945 */ /* 0x000fe80003800000 */
[----:B------:R3:W-:Y:S01]  /*2640*/  @!P3 STG.E.U8 desc[UR36][R4.64], R11 ;  /* 0x0000000b0400b986 */ /* 0x0007e2000c101124 */
[----:B------:R-:W-:Y:S05]  /*2650*/  @P2 BRA `(.L_x_42) ;  /* 0x00000000000c2947 */ /* 0x000fea0003800000 */
[----:B------:R-:W4:Y:S02]  /*2660*/  LDG.E.U8 R66, desc[UR36][R8.64+0x1] ;  /* 0x0000012408427981 */ /* 0x000f24000c1e1100 */
[----:B----4-:R-:W-:-:S05]  /*2670*/  PRMT R0, R66, 0x8880, RZ ;  /* 0x0000888042007816 */ /* 0x010fca00000000ff */
[----:B------:R-:W-:-:S07]  /*2680*/  IMAD R13, R0, R57, RZ ;  /* 0x00000039000d7224 */ /* 0x000fce00078e02ff */
.L_x_42:
[----:B------:R-:W-:Y:S05]  /*2690*/  BSYNC B1 ;  /* 0x0000000000017941 */ /* 0x000fea0003800000 */
.L_x_41:
[----:B------:R-:W-:Y:S01]  /*26a0*/  @!P2 IMAD R27, R27, R56, R13 ;  /* 0x000000381b1ba224 */ /* 0x000fe200078e020d */
[----:B------:R-:W-:Y:S04]  /*26b0*/  BSSY B1, `(.L_x_43) ;  /* 0x0000006000017945 */ /* 0x000fe80003800000 */
[----:B------:R4:W-:Y:S01]  /*26c0*/  @!P2 STG.E.U8 desc[UR36][R4.64+0x1], R27 ;  /* 0x0000011b0400a986 */ /* 0x0009e2000c101124 */
[----:B------:R-:W-:Y:S05]  /*26d0*/  @P5 BRA `(.L_x_44) ;  /* 0x00000000000c5947 */ /* 0x000fea0003800000 */
[----:B------:R-:W5:Y:S02]  /*26e0*/  LDG.E.U8 R66, desc[UR36][R2.64+0x8] ;  /* 0x0000082402427981 */ /* 0x000f64000c1e1100 */
[----:B-----5:R-:W-:-:S05]  /*26f0*/  PRMT R0, R66, 0x8880, RZ ;  /* 0x0000888042007816 */ /* 0x020fca00000000ff */
[----:B------:R-:W-:-:S07]  /*2700*/  IMAD R13, R0, R57, RZ ;  /* 0x00000039000d7224 */ /* 0x000fce00078e02ff */
.L_x_44:
[----:B------:R-:W-:Y:S05]  /*2710*/  BSYNC B1 ;  /* 0x0000000000017941 */ /* 0x000fea0003800000 */
.L_x_43:
[----:B---3--:R-:W-:Y:S01]  /*2720*/  @!P5 IMAD R11, R28, R56, R13 ;  /* 0x000000381c0bd224 */ /* 0x008fe200078e020d */
[----:B------:R-:W-:Y:S04]  /*2730*/  BSSY B1, `(.L_x_45) ;  /* 0x0000006000017945 */ /* 0x000fe80003800000 */
[----:B------:R3:W-:Y:S01]  /*2740*/  @!P5 STG.E.U8 desc[UR36][R6.64+0x8], R11 ;  /* 0x0000080b0600d986 */ /* 0x0007e2000c101124 */
[----:B------:R-:W-:Y:S05]  /*2750*/  @P4 BRA `(.L_x_46) ;  /* 0x00000000000c4947 */ /* 0x000fea0003800000 */
[----:B------:R-:W5:Y:S02]  /*2760*/  LDG.E.U8 R66, desc[UR36][R2.64+0x9] ;  /* 0x0000092402427981 */ /* 0x000f64000c1e1100 */
[----:B-----5:R-:W-:-:S05]  /*2770*/  PRMT R0, R66, 0x8880, RZ ;  /* 0x0000888042007816 */ /* 0x020fca00000000ff */
[----:B------:R-:W-:-:S07]  /*2780*/  IMAD R13, R0, R57, RZ ;  /* 0x00000039000d7224 */ /* 0x000fce00078e02ff */
.L_x_46:
[----:B------:R-:W-:Y:S05]  /*2790*/  BSYNC B1 ;  /* 0x0000000000017941 */ /* 0x000fea0003800000 */
.L_x_45:
[C---:B------:R-:W-:Y:S01]  /*27a0*/  ISETP.LT.OR P1, PT, R70.reuse, 0x9, !P1 ;  /* 0x000000094600780c */ /* 0x040fe20004f21670 */
[----:B------:R-:W-:Y:S01]  /*27b0*/  @!P4 IMAD R29, R29, R56, R13 ;  /* 0x000000381d1dc224 */ /* 0x000fe200078e020d */
[C---:B------:R-:W-:Y:S01]  /*27c0*/  ISETP.GE.AND P3, PT, R71.reuse, 0x11, PT ;  /* 0x000000114700780c */ /* 0x040fe20003f66270 */
[----:B------:R-:W-:Y:S01]  /*27d0*/  BSSY B1, `(.L_x_47) ;  /* 0x000000a000017945 */ /* 0x000fe20003800000 */
[----:B------:R-:W-:Y:S02]  /*27e0*/  ISETP.GE.AND P2, PT, R71, 0x12, PT ;  /* 0x000000124700780c */ /* 0x000fe40003f46270 */
[----:B------:R0:W-:Y:S01]  /*27f0*/  @!P4 STG.E.U8 desc[UR36][R6.64+0x9], R29 ;  /* 0x0000091d0600c986 */ /* 0x0001e2000c101124 */
[C---:B------:R-:W-:Y:S02]  /*2800*/  ISETP.LT.OR P0, PT, R70.reuse, 0x9, !P0 ;  /* 0x000000094600780c */ /* 0x040fe40004701670 */
[C---:B------:R-:W-:Y:S02]  /*2810*/  ISETP.LT.OR P5, PT, R70.reuse, 0x1, !P3 ;  /* 0x000000014600780c */ /* 0x040fe40005fa1670 */
[----:B------:R-:W-:-:S02]  /*2820*/  ISETP.LT.OR P4, PT, R70, 0x1, !P2 ;  /* 0x000000014600780c */ /* 0x000fc40005781670 */
[----:B------:R-:W-:Y:S11]  /*2830*/  @P1 BRA `(.L_x_48) ;  /* 0x00000000000c1947 */ /* 0x000ff60003800000 */
[----:B------:R-:W5:Y:S02]  /*2840*/  LDG.E.U8 R66, desc[UR36][R8.64+0x8] ;  /* 0x0000082408427981 */ /* 0x000f64000c1e1100 */
[----:B-----5:R-:W-:-:S05]  /*2850*/  PRMT R0, R66, 0x8880, RZ ;  /* 0x0000888042007816 */ /* 0x020fca00000000ff */
[----:B------:R-:W-:-:S07]  /*2860*/  IMAD R13, R0, R57, RZ ;  /* 0x00000039000d7224 */ /* 0x000fce00078e02ff */
.L_x_48:
[----:B------:R-:W-:Y:S05]  /*2870*/  BSYNC B1 ;  /* 0x0000000000017941 */ /* 0x000fea0003800000 */
.L_x_47:
[----:B---3--:R-:W-:Y:S01]  /*2880*/  @!P1 IMAD R11, R30, R56, R13 ;  /* 0x000000381e0b9224 */ /* 0x008fe200078e020d */
[----:B------:R-:W-:Y:S04]  /*2890*/  BSSY B1, `(.L_x_49) ;  /* 0x0000006000017945 */ /* 0x000fe80003800000 */
[----:B------:R3:W-:Y:S01]  /*28a0*/  @!P1 STG.E.U8 desc[UR36][R4.64+0x8], R11 ;  /* 0x0000080b04009986 */ /* 0x0007e2000c101124 */
[----:B------:R-:W-:Y:S05]  /*28b0*/  @P0 BRA `(.L_x_50) ;  /* 0x00000000000c0947 */ /* 0x000fea0003800000 */
[----:B------:R-:W5:Y:S02]  /*28c0*/  LDG.E.U8 R66, desc[UR36][R8.64+0x9] ;  /* 0x0000092408427981 */ /* 0x000f64000c1e1100 */
[----:B-----5:R-:W-:-:S05]  /*28d0*/  PRMT R0, R66, 0x8880, RZ ;  /* 0x0000888042007816 */ /* 0x020fca00000000ff */
[----:B------:R-:W-:-:S07]  /*28e0*/  IMAD R13, R0, R57, RZ ;  /* 0x00000039000d7224 */ /* 0x000fce00078e02ff */
.L_x_50:
[----:B------:R-:W-:Y:S05]  /*28f0*/  BSYNC B1 ;  /* 0x0000000000017941 */ /* 0x000fea0003800000 */
.L_x_49:
[----:B------:R-:W-:Y:S01]  /*2900*/  @!P0 IMAD R31, R31, R56, R13 ;  /* 0x000000381f1f8224 */ /* 0x000fe200078e020d */
[----:B------:R-:W-:Y:S04]  /*2910*/  BSSY B1, `(.L_x_51) ;  /* 0x0000006000017945 */ /* 0x000fe80003800000 */
[----:B------:R0:W-:Y:S01]  /*2920*/  @!P0 STG.E.U8 desc[UR36][R4.64+0x9], R31 ;  /* 0x0000091f04008986 */ /* 0x0001e2000c101124 */
[----:B------:R-:W-:Y:S05]  /*2930*/  @P5 BRA `(.L_x_52) ;  /* 0x00000000000c5947 */ /* 0x000fea0003800000 */
[----:B------:R-:W5:Y:S02]  /*2940*/  LDG.E.U8 R66, desc[UR36][R2.64+0x10] ;  /* 0x0000102402427981 */ /* 0x000f64000c1e1100 */
[----:B-----5:R-:W-:-:S05]  /*2950*/  PRMT R0, R66, 0x8880, RZ ;  /* 0x0000888042007816 */ /* 0x020fca00000000ff */
[----:B------:R-:W-:-:S07]  /*2960*/  IMAD R13, R0, R57, RZ ;  /* 0x00000039000d7224 */ /* 0x000fce00078e02ff */
.L_x_52:
[----:B------:R-:W-:Y:S05]  /*2970*/  BSYNC B1 ;  /* 0x0000000000017941 */ /* 0x000fea0003800000 */
.L_x_51:
[----:B---3--:R-:W-:Y:S01]  /*2980*/  @!P5 IMAD R11, R32, R56, R13 ;  /* 0x00000038200bd224 */ /* 0x008fe200078e020d */
[----:B------:R-:W-:Y:S04]  /*2990*/  BSSY B1, `(.L_x_53) ;  /* 0x0000006000017945 */ /* 0x000fe80003800000 */
[----:B------:R3:W-:Y:S01]  /*29a0*/  @!P5 STG.E.U8 desc[UR36][R6.64+0x10], R11 ;  /* 0x0000100b0600d986 */ /* 0x0007e2000c101124 */
[----:B------:R-:W-:Y:S05]  /*29b0*/  @P4 BRA `(.L_x_54) ;  /* 0x00000000000c4947 */ /* 0x000fea0003800000 */
[----:B------:R-:W5:Y:S02]  /*29c0*/  LDG.E.U8 R66, desc[UR36][R2.64+0x11] ;  /* 0x0000112402427981 */ /* 0x000f64000c1e1100 */
[----:B-----5:R-:W-:-:S05]  /*29d0*/  PRMT R0, R66, 0x8880, RZ ;  /* 0x0000888042007816 */ /* 0x020fca00000000ff */
[----:B------:R-:W-:-:S07]  /*29e0*/  IMAD R13, R0, R57, RZ ;  /* 0x00000039000d7224 */ /* 0x000fce00078e02ff */
.L_x_54:
[----:B------:R-:W-:Y:S05]  /*29f0*/  BSYNC B1 ;  /* 0x0000000000017941 */ /* 0x000fea0003800000 */
.L_x_53:
        /* <DEDUP_REMOVED lines=13> */
.L_x_56:
[----:B------:R-:W-:Y:S05]  /*2ad0*/  BSYNC B1 ;  /* 0x0000000000017941 */ /* 0x000fea0003800000 */
.L_x_55:
[----:B---3--:R-:W-:Y:S01]  /*2ae0*/  @!P3 IMAD R11, R34, R56, R13 ;  /* 0x00000038220bb224 */ /* 0x008fe200078e020d */
[----:B------:R-:W-:Y:S04]  /*2af0*/  BSSY B1, `(.L_x_57) ;  /* 0x0000006000017945 */ /* 0x000fe80003800000 */
[----:B------:R3:W-:Y:S01]  /*2b00*/  @!P3 STG.E.U8 desc[UR36][R4.64+0x10], R11 ;  /* 0x0000100b0400b986 */ /* 0x0007e2000c101124 */
[----:B------:R-:W-:Y:S05]  /*2b10*/  @P2 BRA `(.L_x_58) ;  /* 0x00000000000c2947 */ /* 0x000fea0003800000 */
[----:B------:R-:W5:Y:S02]  /*2b20*/  LDG.E.U8 R66, desc[UR36][R8.64+0x11] ;  /* 0x0000112408427981 */ /* 0x000f64000c1e1100 */
[----:B-----5:R-:W-:-:S05]  /*2b30*/  PRMT R0, R66, 0x8880, RZ ;  /* 0x0000888042007816 */ /* 0x020fca00000000ff */
[----:B------:R-:W-:-:S07]  /*2b40*/  IMAD R13, R0, R57, RZ ;  /* 0x00000039000d7224 */ /* 0x000fce00078e02ff */
.L_x_58:
[----:B------:R-:W-:Y:S05]  /*2b50*/  BSYNC B1 ;  /* 0x0000000000017941 */ /* 0x000fea0003800000 */
.L_x_57:
[----:B------:R-:W-:Y:S01]  /*2b60*/  @!P2 IMAD R35, R35, R56, R13 ;  /* 0x000000382323a224 */ /* 0x000fe200078e020d */
[----:B------:R-:W-:Y:S04]  /*2b70*/  BSSY B1, `(.L_x_59) ;  /* 0x0000006000017945 */ /* 0x000fe80003800000 */
[----:B------:R0:W-:Y:S01]  /*2b80*/  @!P2 STG.E.U8 desc[UR36][R4.64+0x11], R35 ;  /* 0x000011230400a986 */ /* 0x0001e2000c101124 */
[----:B------:R-:W-:Y:S05]  /*2b90*/  @P5 BRA `(.L_x_60) ;  /* 0x00000000000c5947 */ /* 0x000fea0003800000 */
[----:B------:R-:W5:Y:S02]  /*2ba0*/  LDG.E.U8 R66, desc[UR36][R2.64+0x18] ;  /* 0x0000182402427981 */ /* 0x000f64000c1e1100 */
[----:B-----5:R-:W-:-:S05]  /*2bb0*/  PRMT R0, R66, 0x8880, RZ ;  /* 0x0000888042007816 */ /* 0x020fca00000000ff */
[----:B------:R-:W-:-:S07]  /*2bc0*/  IMAD R13, R0, R57, RZ ;  /* 0x00000039000d7224 */ /* 0x000fce00078e02ff */
.L_x_60:
[----:B------:R-:W-:Y:S05]  /*2bd0*/  BSYNC B1 ;  /* 0x0000000000017941 */ /* 0x000fea0003800000 */
.L_x_59:
[----:B---3--:R-:W-:Y:S01]  /*2be0*/  @!P5 IMAD R11, R36, R56, R13 ;  /* 0x00000038240bd224 */ /* 0x008fe200078e020d */
[----:B------:R-:W-:Y:S04]  /*2bf0*/  BSSY B1, `(.L_x_61) ;  /* 0x0000006000017945 */ /* 0x000fe80003800000 */
[----:B------:R3:W-:Y:S01]  /*2c00*/  @!P5 STG.E.U8 desc[UR36][R6.64+0x18], R11 ;  /* 0x0000180b0600d986 */ /* 0x0007e2000c101124 */
[----:B------:R-:W-:Y:S05]  /*2c10*/  @P4 BRA `(.L_x_62) ;  /* 0x00000000000c4947 */ /* 0x000fea0003800000 */
[----:B------:R-:W5:Y:S02]  /*2c20*/  LDG.E.U8 R66, desc[UR36][R2.64+0x19] ;  /* 0x0000192402427981 */ /* 0x000f64000c1e1100 */
[----:B-----5:R-:W-:-:S05]  /*2c30*/  PRMT R0, R66, 0x8880, RZ ;  /* 0x0000888042007816 */ /* 0x020fca00000000ff */
[----:B------:R-:W-:-:S07]  /*2c40*/  IMAD R13, R0, R57, RZ ;  /* 0x00000039000d7224 */ /* 0x000fce00078e02ff */
.L_x_62:
[----:B------:R-:W-:Y:S05]  /*2c50*/  BSYNC B1 ;  /* 0x0000000000017941 */ /* 0x000fea0003800000 */
.L_x_61:
        /* <DEDUP_REMOVED lines=13> */
.L_x_64:
[----:B------:R-:W-:Y:S05]  /*2d30*/  BSYNC B1 ;  /* 0x0000000000017941 */ /* 0x000fea0003800000 */
.L_x_63:
[----:B---3--:R-:W-:Y:S01]  /*2d40*/  @!P1 IMAD R11, R38, R56, R13 ;  /* 0x00000038260b9224 */ /* 0x008fe200078e020d */
[----:B------:R-:W-:Y:S04]  /*2d50*/  BSSY B1, `(.L_x_65) ;  /* 0x0000006000017945 */ /* 0x000fe80003800000 */
[----:B------:R3:W-:Y:S01]  /*2d60*/  @!P1 STG.E.U8 desc[UR36][R4.64+0x18], R11 ;  /* 0x0000180b04009986 */ /* 0x0007e2000c101124 */
[----:B------:R-:W-:Y:S05]  /*2d70*/  @P4 BRA `(.L_x_66) ;  /* 0x00000000000c4947 */ /* 0x000fea0003800000 */
[----:B------:R-:W5:Y:S02]  /*2d80*/  LDG.E.U8 R66, desc[UR36][R8.64+0x19] ;  /* 0x0000192408427981 */ /* 0x000f64000c1e1100 */
[----:B-----5:R-:W-:-:S05]  /*2d90*/  PRMT R0, R66, 0x8880, RZ ;  /* 0x0000888042007816 */ /* 0x020fca00000000ff */
[----:B------:R-:W-:-:S07]  /*2da0*/  IMAD R13, R0, R57, RZ ;  /* 0x00000039000d7224 */ /* 0x000fce00078e02ff */
.L_x_66:
[----:B------:R-:W-:Y:S05]  /*2db0*/  BSYNC B1 ;  /* 0x0000000000017941 */ /* 0x000fea0003800000 */
.L_x_65:
[----:B------:R-:W-:Y:S01]  /*2dc0*/  @!P4 IMAD R39, R39, R56, R13 ;  /* 0x000000382727c224 */ /* 0x000fe200078e020d */
[----:B------:R-:W-:Y:S04]  /*2dd0*/  BSSY B1, `(.L_x_67) ;  /* 0x0000006000017945 */ /* 0x000fe80003800000 */
[----:B------:R0:W-:Y:S01]  /*2de0*/  @!P4 STG.E.U8 desc[UR36][R4.64+0x19], R39 ;  /* 0x000019270400c986 */ /* 0x0001e2000c101124 */
[----:B------:R-:W-:Y:S05]  /*2df0*/  @P5 BRA `(.L_x_68) ;  /* 0x00000000000c5947 */ /* 0x000fea0003800000 */
[----:B------:R-:W5:Y:S02]  /*2e00*/  LDG.E.U8 R66, desc[UR36][R2.64+0x20] ;  /* 0x0000202402427981 */ /* 0x000f64000c1e1100 */
[----:B-----5:R-:W-:-:S05]  /*2e10*/  PRMT R0, R66, 0x8880, RZ ;  /* 0x0000888042007816 */ /* 0x020fca00000000ff */
[----:B------:R-:W-:-:S07]  /*2e20*/  IMAD R13, R0, R57, RZ ;  /* 0x00000039000d7224 */ /* 0x000fce00078e02ff */
.L_x_68:
[----:B------:R-:W-:Y:S05]  /*2e30*/  BSYNC B1 ;  /* 0x0000000000017941 */ /* 0x000fea0003800000 */
.L_x_67:
[----:B---3--:R-:W-:Y:S01]  /*2e40*/  @!P5 IMAD R11, R40, R56, R13 ;  /* 0x00000038280bd224 */ /* 0x008fe200078e020d */
[----:B------:R-:W-:Y:S04]  /*2e50*/  BSSY B1, `(.L_x_69) ;  /* 0x0000006000017945 */ /* 0x000fe80003800000 */
[----:B------:R3:W-:Y:S01]  /*2e60*/  @!P5 STG.E.U8 desc[UR36][R6.64+0x20], R11 ;  /* 0x0000200b0600d986 */ /* 0x0007e2000c101124 */
[----:B------:R-:W-:Y:S05]  /*2e70*/  @P0 BRA `(.L_x_70) ;  /* 0x00000000000c0947 */ /* 0x000fea0003800000 */
[----:B------:R-:W5:Y:S02]  /*2e80*/  LDG.E.U8 R66, desc[UR36][R2.64+0x21] ;  /* 0x0000212402427981 */ /* 0x000f64000c1e1100 */
[----:B-----5:R-:W-:-:S05]  /*2e90*/  PRMT R0, R66, 0x8880, RZ ;  /* 0x0000888042007816 */ /* 0x020fca00000000ff */
[----:B------:R-:W-:-:S07]  /*2ea0*/  IMAD R13, R0, R57, RZ ;  /* 0x00000039000d7224 */ /* 0x000fce00078e02ff */
.L_x_70:
[----:B------:R-:W-:Y:S05]  /*2eb0*/  BSYNC B1 ;  /* 0x0000000000017941 */ /* 0x000fea0003800000 */
.L_x_69:
        /* <DEDUP_REMOVED lines=13> */
.L_x_72:
[----:B------:R-:W-:Y:S05]  /*2f90*/  BSYNC B1 ;  /* 0x0000000000017941 */ /* 0x000fea0003800000 */
.L_x_71:
[----:B---3--:R-:W-:Y:S01]  /*2fa0*/  @!P3 IMAD R11, R42, R56, R13 ;  /* 0x000000382a0bb224 */ /* 0x008fe200078e020d */
[----:B------:R-:W-:Y:S04]  /*2fb0*/  BSSY B1, `(.L_x_73) ;  /* 0x0000006000017945 */ /* 0x000fe80003800000 */
[----:B------:R3:W-:Y:S01]  /*2fc0*/  @!P3 STG.E.U8 desc[UR36][R4.64+0x20], R11 ;  /* 0x0000200b0400b986 */ /* 0x0007e2000c101124 */
[----:B------:R-:W-:Y:S05]  /*2fd0*/  @P2 BRA `(.L_x_74) ;  /* 0x00000000000c2947 */ /* 0x000fea0003800000 */
[----:B------:R-:W5:Y:S02]  /*2fe0*/  LDG.E.U8 R66, desc[UR36][R8.64+0x21] ;  /* 0x0000212408427981 */ /* 0x000f64000c1e1100 */
[----:B-----5:R-:W-:-:S05]  /*2ff0*/  PRMT R0, R66, 0x8880, RZ ;  /* 0x0000888042007816 */ /* 0x020fca00000000ff */
[----:B------:R-:W-:-:S07]  /*3000*/  IMAD R13, R0, R57, RZ ;  /* 0x00000039000d7224 */ /* 0x000fce00078e02ff */
.L_x_74:
[----:B------:R-:W-:Y:S05]  /*3010*/  BSYNC B1 ;  /* 0x0000000000017941 */ /* 0x000fea0003800000 */
.L_x_73:
[----:B------:R-:W-:Y:S01]  /*3020*/  @!P2 IMAD R43, R43, R56, R13 ;  /* 0x000000382b2ba224 */ /* 0x000fe200078e020d */
[----:B------:R-:W-:Y:S04]  /*3030*/  BSSY B1, `(.L_x_75) ;  /* 0x0000006000017945 */ /* 0x000fe80003800000 */
[----:B------:R0:W-:Y:S01]  /*3040*/  @!P2 STG.E.U8 desc[UR36][R4.64+0x21], R43 ;  /* 0x0000212b0400a986 */ /* 0x0001e2000c101124 */
[----:B------:R-:W-:Y:S05]  /*3050*/  @P0 BRA `(.L_x_76) ;  /* 0x00000000000c0947 */ /* 0x000fea0003800000 */
[----:B------:R-:W5:Y:S02]  /*3060*/  LDG.E.U8 R66, desc[UR36][R2.64+0x28] ;  /* 0x0000282402427981 */ /* 0x000f64000c1e1100 */
[----:B-----5:R-:W-:-:S05]  /*3070*/  PRMT R0, R66, 0x8880, RZ ;  /* 0x0000888042007816 */ /* 0x020fca00000000ff */
[----:B------:R-:W-:-:S07]  /*3080*/  IMAD R13, R0, R57, RZ ;  /* 0x00000039000d7224 */ /* 0x000fce00078e02ff */
.L_x_76:
[----:B------:R-:W-:Y:S05]  /*3090*/  BSYNC B1 ;  /* 0x0000000000017941 */ /* 0x000fea0003800000 */
.L_x_75:
[----:B---3--:R-:W-:Y:S01]  /*30a0*/  @!P0 IMAD R11, R44, R56, R13 ;  /* 0x000000382c0b8224 */ /* 0x008fe200078e020d */
[----:B------:R-:W-:Y:S04]  /*30b0*/  BSSY B1, `(.L_x_77) ;  /* 0x0000006000017945 */ /* 0x000fe80003800000 */
[----:B------:R3:W-:Y:S01]  /*30c0*/  @!P0 STG.E.U8 desc[UR36][R6.64+0x28], R11 ;  /* 0x0000280b06008986 */ /* 0x0007e2000c101124 */
[----:B------:R-:W-:Y:S05]  /*30d0*/  @P5 BRA `(.L_x_78) ;  /* 0x00000000000c5947 */ /* 0x000fea0003800000 */
[----:B------:R-:W5:Y:S02]  /*30e0*/  LDG.E.U8 R66, desc[UR36][R2.64+0x29] ;  /* 0x0000292402427981 */ /* 0x000f64000c1e1100 */
[----:B-----5:R-:W-:-:S05]  /*30f0*/  PRMT R0, R66, 0x8880, RZ ;  /* 0x0000888042007816 */ /* 0x020fca00000000ff */
[----:B------:R-:W-:-:S07]  /*3100*/  IMAD R13, R0, R57, RZ ;  /* 0x00000039000d7224 */ /* 0x000fce00078e02ff */
.L_x_78:
[----:B------:R-:W-:Y:S05]  /*3110*/  BSYNC B1 ;  /* 0x0000000000017941 */ /* 0x000fea0003800000 */
.L_x_77:
        /* <DEDUP_REMOVED lines=13> */
.L_x_80:
[----:B------:R-:W-:Y:S05]  /*31f0*/  BSYNC B1 ;  /* 0x0000000000017941 */ /* 0x000fea0003800000 */
.L_x_79:
[----:B---3--:R-:W-:Y:S01]  /*3200*/  @!P4 IMAD R11, R46, R56, R13 ;  /* 0x000000382e0bc224 */ /* 0x008fe200078e020d */
[----:B------:R-:W-:Y:S04]  /*3210*/  BSSY B1, `(.L_x_81) ;  /* 0x0000006000017945 */ /* 0x000fe80003800000 */
[----:B------:R3:W-:Y:S01]  /*3220*/  @!P4 STG.E.U8 desc[UR36][R4.64+0x28], R11 ;  /* 0x0000280b0400c986 */ /* 0x0007e2000c101124 */
[----:B------:R-:W-:Y:S05]  /*3230*/  @P1 BRA `(.L_x_82) ;  /* 0x00000000000c1947 */ /* 0x000fea0003800000 */
[----:B------:R-:W5:Y:S02]  /*3240*/  LDG.E.U8 R66, desc[UR36][R8.64+0x29] ;  /* 0x0000292408427981 */ /* 0x000f64000c1e1100 */
[----:B-----5:R-:W-:-:S05]  /*3250*/  PRMT R0, R66, 0x8880, RZ ;  /* 0x0000888042007816 */ /* 0x020fca00000000ff */
[----:B------:R-:W-:-:S07]  /*3260*/  IMAD R13, R0, R57, RZ ;  /* 0x00000039000d7224 */ /* 0x000fce00078e02ff */
.L_x_82:
[----:B------:R-:W-:Y:S05]  /*3270*/  BSYNC B1 ;  /* 0x0000000000017941 */ /* 0x000fea0003800000 */
.L_x_81:
[----:B------:R-:W-:Y:S01]  /*3280*/  @!P1 IMAD R47, R47, R56, R13 ;  /* 0x000000382f2f9224 */ /* 0x000fe200078e020d */
[----:B------:R-:W-:Y:S04]  /*3290*/  BSSY B1, `(.L_x_83) ;  /* 0x0000006000017945 */ /* 0x000fe80003800000 */
[----:B------:R0:W-:Y:S01]  /*32a0*/  @!P1 STG.E.U8 desc[UR36][R4.64+0x29], R47 ;  /* 0x0000292f04009986 */ /* 0x0001e2000c101124 */
[----:B------:R-:W-:Y:S05]  /*32b0*/  @P3 BRA `(.L_x_84) ;  /* 0x00000000000c3947 */ /* 0x000fea0003800000 */
[----:B------:R-:W5:Y:S02]  /*32c0*/  LDG.E.U8 R66, desc[UR36][R2.64+0x30] ;  /* 0x0000302402427981 */ /* 0x000f64000c1e1100 */
[----:B-----5:R-:W-:-:S05]  /*32d0*/  PRMT R0, R66, 0x8880, RZ ;  /* 0x0000888042007816 */ /* 0x020fca00000000ff */
[----:B------:R-:W-:-:S07]  /*32e0*/  IMAD R13, R0, R57, RZ ;  /* 0x00000039000d7224 */ /* 0x000fce00078e02ff */
.L_x_84:
[----:B------:R-:W-:Y:S05]  /*32f0*/  BSYNC B1 ;  /* 0x0000000000017941 */ /* 0x000fea0003800000 */
.L_x_83:
[----:B---3--:R-:W-:Y:S01]  /*3300*/  @!P3 IMAD R11, R48, R56, R13 ;  /* 0x00000038300bb224 */ /* 0x008fe200078e020d */
[----:B------:R-:W-:Y:S04]  /*3310*/  BSSY B1, `(.L_x_85) ;  /* 0x0000006000017945 */ /* 0x000fe80003800000 */
[----:B------:R3:W-:Y:S01]  /*3320*/  @!P3 STG.E.U8 desc[UR36][R6.64+0x30], R11 ;  /* 0x0000300b0600b986 */ /* 0x0007e2000c101124 */
[----:B------:R-:W-:Y:S05]  /*3330*/  @P5 BRA `(.L_x_86) ;  /* 0x00000000000c5947 */ /* 0x000fea0003800000 */
[----:B------:R-:W5:Y:S02]  /*3340*/  LDG.E.U8 R66, desc[UR36][R2.64+0x31] ;  /* 0x0000312402427981 */ /* 0x000f64000c1e1100 */
[----:B-----5:R-:W-:-:S05]  /*3350*/  PRMT R0, R66, 0x8880, RZ ;  /* 0x0000888042007816 */ /* 0x020fca00000000ff */
[----:B------:R-:W-:-:S07]  /*3360*/  IMAD R13, R0, R57, RZ ;  /* 0x00000039000d7224 */ /* 0x000fce00078e02ff */
.L_x_86:
[----:B------:R-:W-:Y:S05]  /*3370*/  BSYNC B1 ;  /* 0x0000000000017941 */ /* 0x000fea0003800000 */
.L_x_85:
        /* <DEDUP_REMOVED lines=9> */
[----:B------:R-:W-:Y:S01]  /*3410*/  ISETP.LT.OR P3, PT, R70, 0x9, !P3 ;  /* 0x000000094600780c */ /* 0x000fe20005f61670 */
[----:B------:R-:W-:-:S12]  /*3420*/  @P2 BRA `(.L_x_88) ;  /* 0x00000000000c2947 */ /* 0x000fd80003800000 */
[----:B------:R-:W5:Y:S02]  /*3430*/  LDG.E.U8 R66, desc[UR36][R8.64+0x30] ;  /* 0x0000302408427981 */ /* 0x000f64000c1e1100 */
[----:B-----5:R-:W-:-:S05]  /*3440*/  PRMT R0, R66, 0x8880, RZ ;  /* 0x0000888042007816 */ /* 0x020fca00000000ff */
[----:B------:R-:W-:-:S07]  /*3450*/  IMAD R13, R0, R57, RZ ;  /* 0x00000039000d7224 */ /* 0x000fce00078e02ff */
.L_x_88:
[----:B------:R-:W-:Y:S05]  /*3460*/  BSYNC B1 ;  /* 0x0000000000017941 */ /* 0x000fea0003800000 */
.L_x_87:
[----:B---3--:R-:W-:Y:S01]  /*3470*/  @!P2 IMAD R11, R50, R56, R13 ;  /* 0x00000038320ba224 */ /* 0x008fe200078e020d */
[----:B------:R-:W-:Y:S04]  /*3480*/  BSSY B1, `(.L_x_89) ;  /* 0x0000006000017945 */ /* 0x000fe80003800000 */
[----:B------:R3:W-:Y:S01]  /*3490*/  @!P2 STG.E.U8 desc[UR36][R4.64+0x30], R11 ;  /* 0x0000300b0400a986 */ /* 0x0007e2000c101124 */
[----:B------:R-:W-:Y:S05]  /*34a0*/  @P0 BRA `(.L_x_90) ;  /* 0x00000000000c0947 */ /* 0x000fea0003800000 */
[----:B------:R-:W5:Y:S02]  /*34b0*/  LDG.E.U8 R66, desc[UR36][R8.64+0x31] ;  /* 0x0000312408427981 */ /* 0x000f64000c1e1100 */
[----:B-----5:R-:W-:-:S05]  /*34c0*/  PRMT R0, R66, 0x8880, RZ ;  /* 0x0000888042007816 */ /* 0x020fca00000000ff */
[----:B------:R-:W-:-:S07]  /*34d0*/  IMAD R13, R0, R57, RZ ;  /* 0x00000039000d7224 */ /* 0x000fce00078e02ff */
.L_x_90:
[----:B------:R-:W-:Y:S05]  /*34e0*/  BSYNC B1 ;  /* 0x0000000000017941 */ /* 0x000fea0003800000 */
.L_x_89:
[----:B------:R-:W-:Y:S01]  /*34f0*/  @!P0 IMAD R51, R51, R56, R13 ;  /* 0x0000003833338224 */ /* 0x000fe200078e020d */
[----:B------:R-:W-:Y:S04]  /*3500*/  BSSY B1, `(.L_x_91) ;  /* 0x0000006000017945 */ /* 0x000fe80003800000 */
[----:B------:R0:W-:Y:S01]  /*3510*/  @!P0 STG.E.U8 desc[UR36][R4.64+0x31], R51 ;  /* 0x0000313304008986 */ /* 0x0001e2000c101124 */
[----:B------:R-:W-:Y:S05]  /*3520*/  @P5 BRA `(.L_x_92) ;  /* 0x00000000000c5947 */ /* 0x000fea0003800000 */
[----:B------:R-:W5:Y:S02]  /*3530*/  LDG.E.U8 R66, desc[UR36][R2.64+0x38] ;  /* 0x0000382402427981 */ /* 0x000f64000c1e1100 */
[----:B-----5:R-:W-:-:S05]  /*3540*/  PRMT R0, R66, 0x8880, RZ ;  /* 0x0000888042007816 */ /* 0x020fca00000000ff */
[----:B------:R-:W-:-:S07]  /*3550*/  IMAD R13, R0, R57, RZ ;  /* 0x00000039000d7224 */ /* 0x000fce00078e02ff */
.L_x_92:
[----:B------:R-:W-:Y:S05]  /*3560*/  BSYNC B1 ;  /* 0x0000000000017941 */ /* 0x000fea0003800000 */
.L_x_91:
[----:B---3--:R-:W-:Y:S01]  /*3570*/  @!P5 IMAD R11, R52, R56, R13 ;  /* 0x00000038340bd224 */ /* 0x008fe200078e020d */
[----:B------:R-:W-:Y:S04]  /*3580*/  BSSY B1, `(.L_x_93) ;  /* 0x0000006000017945 */ /* 0x000fe80003800000 */
[----:B------:R3:W-:Y:S01]  /*3590*/  @!P5 STG.E.U8 desc[UR36][R6.64+0x38], R11 ;  /* 0x0000380b0600d986 */ /* 0x0007e2000c101124 */
[----:B------:R-:W-:Y:S05]  /*35a0*/  @P4 BRA `(.L_x_94) ;  /* 0x00000000000c4947 */ /* 0x000fea0003800000 */
[----:B------:R-:W5:Y:S02]  /*35b0*/  LDG.E.U8 R66, desc[UR36][R2.64+0x39] ;  /* 0x0000392402427981 */ /* 0x000f64000c1e1100 */
[----:B-----5:R-:W-:-:S05]  /*35c0*/  PRMT R0, R66, 0x8880, RZ ;  /* 0x0000888042007816 */ /* 0x020fca00000000ff */
[----:B------:R-:W-:-:S07]  /*35d0*/  IMAD R13, R0, R57, RZ ;  /* 0x00000039000d7224 */ /* 0x000fce00078e02ff */
.L_x_94:
[----:B------:R-:W-:Y:S05]  /*35e0*/  BSYNC B1 ;  /* 0x0000000000017941 */ /* 0x000fea0003800000 */
.L_x_93:
[----:B------:R-:W-:Y:S01]  /*35f0*/  @!P4 IMAD R53, R53, R56, R13 ;  /* 0x000000383535c224 */ /* 0x000fe200078e020d */
[----:B------:R-:W-:Y:S04]  /*3600*/  BSSY B1, `(.L_x_95) ;  /* 0x0000006000017945 */ /* 0x000fe80003800000 */
[----:B------:R0:W-:Y:S01]  /*3610*/  @!P4 STG.E.U8 desc[UR36][R6.64+0x39], R53 ;  /* 0x000039350600c986 */ /* 0x0001e2000c101124 */
[----:B------:R-:W-:Y:S05]  /*3620*/  @P3 BRA `(.L_x_96) ;  /* 0x00000000000c3947 */ /* 0x000fea0003800000 */
[----:B------:R-:W5:Y:S02]  /*3630*/  LDG.E.U8 R66, desc[UR36][R8.64+0x38] ;  /* 0x0000382408427981 */ /* 0x000f64000c1e1100 */
[----:B-----5:R-:W-:-:S05]  /*3640*/  PRMT R0, R66, 0x8880, RZ ;  /* 0x0000888042007816 */ /* 0x020fca00000000ff */
[----:B------:R-:W-:-:S07]  /*3650*/  IMAD R13, R0, R57, RZ ;  /* 0x00000039000d7224 */ /* 0x000fce00078e02ff */
.L_x_96:
[----:B------:R-:W-:Y:S05]  /*3660*/  BSYNC B1 ;  /* 0x0000000000017941 */ /* 0x000fea0003800000 */
.L_x_95:
[----:B0-----:R-:W-:Y:S01]  /*3670*/  @!P3 IMAD R3, R54, R56, R13 ;  /* 0x000000383603b224 */ /* 0x001fe200078e020d */
[----:B------:R-:W-:Y:S01]  /*3680*/  ISETP.LT.OR P1, PT, R70, 0x9, !P1 ;  /* 0x000000094600780c */ /* 0x000fe20004f21670 */
[----:B------:R-:W-:Y:S03]  /*3690*/  BSSY B1, `(.L_x_97) ;  /* 0x0000006000017945 */ /* 0x000fe60003800000 */
[----:B------:R0:W-:Y:S09]  /*36a0*/  @!P3 STG.E.U8 desc[UR36][R4.64+0x38], R3 ;  /* 0x000038030400b986 */ /* 0x0001f2000c101124 */
[----:B------:R-:W-:Y:S05]  /*36b0*/  @P1 BRA `(.L_x_98) ;  /* 0x00000000000c1947 */ /* 0x000fea0003800000 */
[----:B------:R-:W5:Y:S02]  /*36c0*/  LDG.E.U8 R66, desc[UR36][R8.64+0x39] ;  /* 0x0000392408427981 */ /* 0x000f64000c1e1100 */
[----:B-----5:R-:W-:-:S05]  /*36d0*/  PRMT R0, R66, 0x8880, RZ ;  /* 0x0000888042007816 */ /* 0x020fca00000000ff */
[----:B------:R-:W-:-:S07]  /*36e0*/  IMAD R13, R0, R57, RZ ;  /* 0x00000039000d7224 */ /* 0x000fce00078e02ff */
.L_x_98:
[----:B------:R-:W-:Y:S05]  /*36f0*/  BSYNC B1 ;  /* 0x0000000000017941 */ /* 0x000fea0003800000 */
.L_x_97:
[----:B------:R-:W-:Y:S01]  /*3700*/  IMAD R13, R55, R56, R13 ;  /* 0x00000038370d7224 */ /* 0x000fe200078e020d */
[----:B------:R-:W-:Y:S06]  /*3710*/  @P1 BRA `(.L_x_99) ;  /* 0x0000000400c81947 */ /* 0x000fec0003800000 */
[----:B------:R0:W-:Y:S01]  /*3720*/  STG.E.U8 desc[UR36][R4.64+0x39], R13 ;  /* 0x0000390d04007986 */ /* 0x0001e2000c101124 */
[----:B------:R-:W-:Y:S05]  /*3730*/  BRA `(.L_x_99) ;  /* 0x0000000400c07947 */ /* 0x000fea0003800000 */
.L_x_34:
[C---:B------:R-:W-:Y:S02]  /*3740*/  ISETP.GE.AND P1, PT, R71.reuse, 0x1, PT ;  /* 0x000000014700780c */ /* 0x040fe40003f26270 */
[----:B------:R-:W-:Y:S02]  /*3750*/  ISETP.GE.AND P0, PT, R71, 0x2, PT ;  /* 0x000000024700780c */ /* 0x000fe40003f06270 */
[C---:B------:R-:W-:Y:S02]  /*3760*/  ISETP.LT.OR P4, PT, R70.reuse, 0x1, !P1 ;  /* 0x000000014600780c */ /* 0x040fe40004f81670 */
[C---:B------:R-:W-:Y:S02]  /*3770*/  ISETP.LT.OR P5, PT, R70.reuse, 0x1, !P0 ;  /* 0x000000014600780c */ /* 0x040fe400047a1670 */
[C---:B------:R-:W-:Y:S02]  /*3780*/  ISETP.LT.OR P1, PT, R70.reuse, 0x9, !P1 ;  /* 0x000000094600780c */ /* 0x040fe40004f21670 */
[----:B------:R-:W-:-:S02]  /*3790*/  ISETP.LT.OR P0, PT, R70, 0x9, !P0 ;  /* 0x000000094600780c */ /* 0x000fc40004701670 */
[C---:B------:R-:W-:Y:S02]  /*37a0*/  ISETP.GE.AND P3, PT, R71.reuse, 0x9, PT ;  /* 0x000000094700780c */ /* 0x040fe40003f66270 */
[----:B------:R-:W-:-:S03]  /*37b0*/  ISETP.GE.AND P2, PT, R71, 0xa, PT ;  /* 0x0000000a4700780c */ /* 0x000fc60003f46270 */
[-C--:B------:R-:W-:Y:S02]  /*37c0*/  @!P4 IMAD R3, R24, R56.reuse, RZ ;  /* 0x000000381803c224 */ /* 0x080fe400078e02ff */
[-C--:B------:R-:W-:Y:S02]  /*37d0*/  @!P5 IMAD R25, R25, R56.reuse, RZ ;  /* 0x000000381919d224 */ /* 0x080fe400078e02ff */
[-C--:B------:R-:W-:Y:S01]  /*37e0*/  @!P1 IMAD R9, R26, R56.reuse, RZ ;  /* 0x000000381a099224 */ /* 0x080fe200078e02ff */
[----:B------:R0:W-:Y:S01]  /*37f0*/  @!P4 STG.E.U8 desc[UR36][R6.64], R3 ;  /* 0x000000030600c986 */ /* 0x0001e2000c101124 */
[C---:B------:R-:W-:Y:S01]  /*3800*/  ISETP.LT.OR P4, PT, R70.reuse, 0x1, !P3 ;  /* 0x000000014600780c */ /* 0x040fe20005f81670 */
[----:B------:R-:W-:Y:S02]  /*3810*/  @!P0 IMAD R27, R27, R56, RZ ;  /* 0x000000381b1b8224 */ /* 0x000fe400078e02ff */
[----:B------:R-:W-:Y:S01]  /*3820*/  @!P5 STG.E.U8 desc[UR36][R6.64+0x1], R25 ;  /* 0x000001190600d986 */ /* 0x000fe2000c101124 */
[----:B------:R-:W-:-:S02]  /*3830*/  ISETP.LT.OR P5, PT, R70, 0x1, !P2 ;  /* 0x000000014600780c */ /* 0x000fc400057a1670 */
[C---:B------:R-:W-:Y:S01]  /*3840*/  ISETP.LT.OR P2, PT, R70.reuse, 0x9, !P2 ;  /* 0x000000094600780c */ /* 0x040fe20005741670 */
[----:B------:R1:W-:Y:S01]  /*3850*/  @!P1 STG.E.U8 desc[UR36][R4.64], R9 ;  /* 0x0000000904009986 */ /* 0x0003e2000c101124 */
[----:B------:R-:W-:Y:S02]  /*3860*/  ISETP.LT.OR P1, PT, R70, 0x9, !P3 ;  /* 0x000000094600780c */ /* 0x000fe40005f21670 */
[C---:B------:R-:W-:Y:S01]  /*3870*/  ISETP.GE.AND P3, PT, R71.reuse, 0x11, PT ;  /* 0x000000114700780c */ /* 0x040fe20003f66270 */
[----:B------:R-:W-:Y:S01]  /*3880*/  @!P0 STG.E.U8 desc[UR36][R4.64+0x1], R27 ;  /* 0x0000011b04008986 */ /* 0x000fe2000c101124 */
[----:B------:R-:W-:Y:S01]  /*3890*/  ISETP.GE.AND P0, PT, R71, 0x12, PT ;  /* 0x000000124700780c */ /* 0x000fe20003f06270 */
[----:B------:R-:W-:-:S04]  /*38a0*/  @!P4 IMAD R11, R28, R56, RZ ;  /* 0x000000381c0bc224 */ /* 0x000fc800078e02ff */
[-C--:B------:R-:W-:Y:S01]  /*38b0*/  @!P5 IMAD R29, R29, R56.reuse, RZ ;  /* 0x000000381d1dd224 */ /* 0x080fe200078e02ff */
[----:B------:R-:W-:Y:S01]  /*38c0*/  @!P4 STG.E.U8 desc[UR36][R6.64+0x8], R11 ;  /* 0x0000080b0600c986 */ /* 0x000fe2000c101124 */
[C---:B------:R-:W-:Y:S01]  /*38d0*/  ISETP.LT.OR P4, PT, R70.reuse, 0x1, !P3 ;  /* 0x000000014600780c */ /* 0x040fe20005f81670 */
[-C--:B------:R-:W-:Y:S02]  /*38e0*/  @!P2 IMAD R31, R31, R56.reuse, RZ ;  /* 0x000000381f1fa224 */ /* 0x080fe400078e02ff */
[----:B------:R-:W-:Y:S01]  /*38f0*/  @!P5 STG.E.U8 desc[UR36][R6.64+0x9], R29 ;  /* 0x0000091d0600d986 */ /* 0x000fe2000c101124 */
[----:B------:R-:W-:Y:S01]  /*3900*/  ISETP.LT.OR P5, PT, R70, 0x1, !P0 ;  /* 0x000000014600780c */ /* 0x000fe200047a1670 */
[----:B0-----:R-:W-:Y:S01]  /*3910*/  @!P1 IMAD R3, R30, R56, RZ ;  /* 0x000000381e039224 */ /* 0x001fe200078e02ff */
[----:B------:R-:W-:Y:S01]  /*3920*/  ISETP.LT.OR P0, PT, R70, 0x9, !P0 ;  /* 0x000000094600780c */ /* 0x000fe20004701670 */
[----:B------:R-:W-:Y:S01]  /*3930*/  @!P2 STG.E.U8 desc[UR36][R4.64+0x9], R31 ;  /* 0x0000091f0400a986 */ /* 0x000fe2000c101124 */
[----:B------:R-:W-:-:S03]  /*3940*/  ISETP.GE.AND P2, PT, R71, 0x19, PT ;  /* 0x000000194700780c */ /* 0x000fc60003f46270 */
[----:B------:R0:W-:Y:S01]  /*3950*/  @!P1 STG.E.U8 desc[UR36][R4.64+0x8], R3 ;  /* 0x0000080304009986 */ /* 0x0001e2000c101124 */
[----:B------:R-:W-:Y:S01]  /*3960*/  ISETP.LT.OR P1, PT, R70, 0x9, !P3 ;  /* 0x000000094600780c */ /* 0x000fe20005f21670 */
[----:B-1----:R-:W-:Y:S01]  /*3970*/  @!P4 IMAD R9, R32, R56, RZ ;  /* 0x000000382009c224 */ /* 0x002fe200078e02ff */
[----:B------:R-:W-:-:S03]  /*3980*/  ISETP.GE.AND P3, PT, R71, 0x1a, PT ;  /* 0x0000001a4700780c */ /* 0x000fc60003f66270 */
[-C--:B------:R-:W-:Y:S01]  /*3990*/  @!P5 IMAD R33, R33, R56.reuse, RZ ;  /* 0x000000382121d224 */ /* 0x080fe200078e02ff */
[----:B------:R-:W-:Y:S01]  /*39a0*/  @!P4 STG.E.U8 desc[UR36][R6.64+0x10], R9 ;  /* 0x000010090600c986 */ /* 0x000fe2000c101124 */
[C---:B------:R-:W-:Y:S01]  /*39b0*/  ISETP.LT.OR P4, PT, R70.reuse, 0x1, !P3 ;  /* 0x000000014600780c */ /* 0x040fe20005f81670 */
[-C--:B------:R-:W-:Y:S01]  /*39c0*/  @!P0 IMAD R35, R35, R56.reuse, RZ ;  /* 0x0000003823238224 */ /* 0x080fe200078e02ff */
[C---:B------:R-:W-:Y:S01]  /*39d0*/  ISETP.LT.OR P3, PT, R70.reuse, 0x9, !P3 ;  /* 0x000000094600780c */ /* 0x040fe20005f61670 */
[----:B------:R-:W-:Y:S01]  /*39e0*/  @!P5 STG.E.U8 desc[UR36][R6.64+0x11], R33 ;  /* 0x000011210600d986 */ /* 0x000fe2000c101124 */
[----:B------:R-:W-:Y:S02]  /*39f0*/  ISETP.LT.OR P5, PT, R70, 0x1, !P2 ;  /* 0x000000014600780c */ /* 0x000fe400057a1670 */
[----:B0-----:R-:W-:Y:S01]  /*3a00*/  @!P1 IMAD R3, R34, R56, RZ ;  /* 0x0000003822039224 */ /* 0x001fe200078e02ff */
[----:B------:R-:W-:Y:S01]  /*3a10*/  @!P0 STG.E.U8 desc[UR36][R4.64+0x11], R35 ;  /* 0x0000112304008986 */ /* 0x000fe2000c101124 */
[----:B------:R-:W-:-:S02]  /*3a20*/  ISETP.LT.OR P2, PT, R70, 0x9, !P2 ;  /* 0x000000094600780c */ /* 0x000fc40005741670 */
[C---:B------:R-:W-:Y:S01]  /*3a30*/  ISETP.GE.AND P0, PT, R71.reuse, 0x21, PT ;  /* 0x000000214700780c */ /* 0x040fe20003f06270 */
[----:B------:R0:W-:Y:S01]  /*3a40*/  @!P1 STG.E.U8 desc[UR36][R4.64+0x10], R3 ;  /* 0x0000100304009986 */ /* 0x0001e2000c101124 */
[----:B------:R-:W-:Y:S01]  /*3a50*/  ISETP.GE.AND P1, PT, R71, 0x22, PT ;  /* 0x000000224700780c */ /* 0x000fe20003f26270 */
[-C--:B------:R-:W-:Y:S02]  /*3a60*/  @!P4 IMAD R37, R37, R56.reuse, RZ ;  /* 0x000000382525c224 */ /* 0x080fe400078e02ff */
[-C--:B------:R-:W-:Y:S02]  /*3a70*/  @!P3 IMAD R39, R39, R56.reuse, RZ ;  /* 0x000000382727b224 */ /* 0x080fe400078e02ff */
[-C--:B------:R-:W-:Y:S01]  /*3a80*/  @!P5 IMAD R11, R36, R56.reuse, RZ ;  /* 0x00000038240bd224 */ /* 0x080fe200078e02ff */
[----:B------:R-:W-:Y:S01]  /*3a90*/  @!P4 STG.E.U8 desc[UR36][R6.64+0x19], R37 ;  /* 0x000019250600c986 */ /* 0x000fe2000c101124 */
[C---:B------:R-:W-:Y:S02]  /*3aa0*/  ISETP.LT.OR P4, PT, R70.reuse, 0x1, !P0 ;  /* 0x000000014600780c */ /* 0x040fe40004781670 */
[C---:B------:R-:W-:Y:S01]  /*3ab0*/  ISETP.LT.OR P0, PT, R70.reuse, 0x9, !P0 ;  /* 0x000000094600780c */ /* 0x040fe20004701670 */
[----:B------:R-:W-:Y:S01]  /*3ac0*/  @!P5 STG.E.U8 desc[UR36][R6.64+0x18], R11 ;  /* 0x0000180b0600d986 */ /* 0x000fe2000c101124 */
[----:B------:R-:W-:Y:S01]  /*3ad0*/  ISETP.LT.OR P5, PT, R70, 0x1, !P1 ;  /* 0x000000014600780c */ /* 0x000fe20004fa1670 */
[----:B0-----:R-:W-:Y:S01]  /*3ae0*/  @!P2 IMAD R3, R38, R56, RZ ;  /* 0x000000382603a224 */ /* 0x001fe200078e02ff */
[----:B------:R-:W-:Y:S01]  /*3af0*/  ISETP.LT.OR P1, PT, R70, 0x9, !P1 ;  /* 0x000000094600780c */ /* 0x000fe20004f21670 */
[----:B------:R-:W-:Y:S01]  /*3b00*/  @!P3 STG.E.U8 desc[UR36][R4.64+0x19], R39 ;  /* 0x000019270400b986 */ /* 0x000fe2000c101124 */
[----:B------:R-:W-:-:S03]  /*3b10*/  ISETP.GE.AND P3, PT, R71, 0x29, PT ;  /* 0x000000294700780c */ /* 0x000fc60003f66270 */
[----:B------:R0:W-:Y:S01]  /*3b20*/  @!P2 STG.E.U8 desc[UR36][R4.64+0x18], R3 ;  /* 0x000018030400a986 */ /* 0x0001e2000c101124 */
[----:B------:R-:W-:Y:S01]  /*3b30*/  ISETP.GE.AND P2, PT, R71, 0x2a, PT ;  /* 0x0000002a4700780c */ /* 0x000fe20003f46270 */
[----:B------:R-:W-:-:S04]  /*3b40*/  @!P4 IMAD R9, R40, R56, RZ ;  /* 0x000000382809c224 */ /* 0x000fc800078e02ff */
[-C--:B------:R-:W-:Y:S01]  /*3b50*/  @!P5 IMAD R41, R41, R56.reuse, RZ ;  /* 0x000000382929d224 */ /* 0x080fe200078e02ff */
[----:B------:R-:W-:Y:S01]  /*3b60*/  @!P4 STG.E.U8 desc[UR36][R6.64+0x20], R9 ;  /* 0x000020090600c986 */ /* 0x000fe2000c101124 */
[C---:B------:R-:W-:Y:S01]  /*3b70*/  ISETP.LT.OR P4, PT, R70.reuse, 0x1, !P3 ;  /* 0x000000014600780c */ /* 0x040fe20005f81670 */
[-C--:B------:R-:W-:Y:S01]  /*3b80*/  @!P1 IMAD R43, R43, R56.reuse, RZ ;  /* 0x000000382b2b9224 */ /* 0x080fe200078e02ff */
        /* <DEDUP_REMOVED lines=25> */
[----:B------:R1:W-:Y:S01]  /*3d20*/  @!P4 STG.E.U8 desc[UR36][R6.64+0x30], R9 ;  /* 0x000030090600c986 */ /* 0x0003e2000c101124 */
[C---:B------:R-:W-:Y:S01]  /*3d30*/  ISETP.LT.OR P4, PT, R70.reuse, 0x1, !P2 ;  /* 0x000000014600780c */ /* 0x040fe20005781670 */
[-C--:B------:R-:W-:Y:S01]  /*3d40*/  @!P0 IMAD R51, R51, R56.reuse, RZ ;  /* 0x0000003833338224 */ /* 0x080fe200078e02ff */
[C---:B------:R-:W-:Y:S01]  /*3d50*/  ISETP.LT.OR P2, PT, R70.reuse, 0x9, !P2 ;  /* 0x000000094600780c */ /* 0x040fe20005741670 */
[----:B------:R2:W-:Y:S01]  /*3d60*/  @!P5 STG.E.U8 desc[UR36][R6.64+0x31], R49 ;  /* 0x000031310600d986 */ /* 0x0005e2000c101124 */
[----:B------:R-:W-:Y:S01]  /*3d70*/  ISETP.LT.OR P5, PT, R70, 0x1, !P3 ;  /* 0x000000014600780c */ /* 0x000fe20005fa1670 */
[-C--:B0-----:R-:W-:Y:S01]  /*3d80*/  @!P1 IMAD R3, R50, R56.reuse, RZ ;  /* 0x0000003832039224 */ /* 0x081fe200078e02ff */
[----:B------:R-:W-:Y:S01]  /*3d90*/  ISETP.LT.OR P3, PT, R70, 0x9, !P3 ;  /* 0x000000094600780c */ /* 0x000fe20005f61670 */
[----:B------:R2:W-:Y:S04]  /*3da0*/  @!P0 STG.E.U8 desc[UR36][R4.64+0x31], R51 ;  /* 0x0000313304008986 */ /* 0x0005e8000c101124 */
[----:B------:R2:W-:Y:S02]  /*3db0*/  @!P1 STG.E.U8 desc[UR36][R4.64+0x30], R3 ;  /* 0x0000300304009986 */ /* 0x0005e4000c101124 */
[----:B------:R-:W-:-:S02]  /*3dc0*/  @!P4 IMAD R11, R52, R56, RZ ;  /* 0x00000038340bc224 */ /* 0x000fc400078e02ff */
[-C--:B-1----:R-:W-:Y:S02]  /*3dd0*/  @!P2 IMAD R9, R54, R56.reuse, RZ ;  /* 0x000000383609a224 */ /* 0x082fe400078e02ff */
[-C--:B------:R-:W-:Y:S01]  /*3de0*/  @!P5 IMAD R53, R53, R56.reuse, RZ ;  /* 0x000000383535d224 */ /* 0x080fe200078e02ff */
[----:B------:R2:W-:Y:S01]  /*3df0*/  @!P4 STG.E.U8 desc[UR36][R6.64+0x38], R11 ;  /* 0x0000380b0600c986 */ /* 0x0005e2000c101124 */
[----:B------:R-:W-:-:S03]  /*3e00*/  @!P3 IMAD R55, R55, R56, RZ ;  /* 0x000000383737b224 */ /* 0x000fc600078e02ff */
[----:B------:R2:W-:Y:S04]  /*3e10*/  @!P5 STG.E.U8 desc[UR36][R6.64+0x39], R53 ;  /* 0x000039350600d986 */ /* 0x0005e8000c101124 */
[----:B------:R2:W-:Y:S04]  /*3e20*/  @!P2 STG.E.U8 desc[UR36][R4.64+0x38], R9 ;  /* 0x000038090400a986 */ /* 0x0005e8000c101124 */
[----:B------:R2:W-:Y:S02]  /*3e30*/  @!P3 STG.E.U8 desc[UR36][R4.64+0x39], R55 ;  /* 0x000039370400b986 */ /* 0x0005e4000c101124 */
.L_x_99:
[----:B------:R-:W-:Y:S05]  /*3e40*/  BSYNC B0 ;  /* 0x0000000000007941 */ /* 0x000fea0003800000 */
.L_x_33:
[----:B0-2---:R-:W2:Y:S01]  /*3e50*/  LDL.64 R2, [R1] ;  /* 0x0000000001027983 */ /* 0x005ea20000100a00 */
[----:B------:R-:W-:Y:S01]  /*3e60*/  ULDC.64 UR4, c[0x0][0x650] ;  /* 0x0001940000047ab9 */ /* 0x000fe20000000a00 */
[----:B------:R0:W-:Y:S01]  /*3e70*/  SYNCS.ARRIVE.TRANS64.A1T0 RZ, [R64+UR47], RZ ;  /* 0x000000ff40ff79a7 */ /* 0x0001e2000810002f */
[----:B------:R-:W-:Y:S01]  /*3e80*/  PRMT R0, RZ, 0x7610, R0 ;  /* 0x00007610ff007816 */ /* 0x000fe20000000000 */
[----:B------:R-:W-:Y:S02]  /*3e90*/  IMAD.MOV.U32 R19, RZ, RZ, -0x1 ;  /* 0xffffffffff137424 */ /* 0x000fe400078e00ff */
[----:B------:R-:W-:Y:S01]  /*3ea0*/  IMAD.MOV.U32 R22, RZ, RZ, -0x1 ;  /* 0xffffffffff167424 */ /* 0x000fe200078e00ff */
[----:B--2---:R-:W-:-:S04]  /*3eb0*/  LEA R18, P0, R2, R18, 0x1 ;  /* 0x0000001202127211 */ /* 0x004fc800078008ff */
[----:B------:R-:W-:Y:S01]  /*3ec0*/  LEA.HI.X R17, R2, R17, R23, 0x1, P0 ;  /* 0x0000001102117211 */ /* 0x000fe200000f0c17 */
[----:B------:R-:W-:Y:S01]  /*3ed0*/  IMAD.MOV.U32 R2, RZ, RZ, -0x1 ;  /* 0xffffffffff027424 */ /* 0x000fe200078e00ff */
[----:B------:R-:W-:-:S04]  /*3ee0*/  ISETP.GE.U32.AND P0, PT, R18, UR4, PT ;  /* 0x0000000412007c0c */ /* 0x000fc8000bf06070 */
[----:B------:R-:W-:-:S13]  /*3ef0*/  ISETP.GE.U32.AND.EX P0, PT, R17, UR5, PT, P0 ;  /* 0x0000000511007c0c */ /* 0x000fda000bf06100 */
[----:B0-----:R-:W-:Y:S05]  /*3f00*/  @P0 BRA `(.L_x_100) ;  /* 0x0000000400700947 */ /* 0x001fea0003800000 */
[----:B------:R-:W0:Y:S01]  /*3f10*/  S2R R10, SR_CTAID.X ;  /* 0x00000000000a7919 */ /* 0x000e220000002500 */
[----:B------:R-:W2:Y:S01]  /*3f20*/  LDC.64 R8, c[0x0][0x628] ;  /* 0x00018a00ff087b82 */ /* 0x000ea20000000a00 */
[----:B------:R-:W-:Y:S01]  /*3f30*/  ULDC UR4, c[0x0][0x150] ;  /* 0x0000540000047ab9 */ /* 0x000fe20000000800 */
[----:B-1-3--:R-:W-:Y:S01]  /*3f40*/  IMAD.MOV.U32 R6, RZ, RZ, R18 ;  /* 0x000000ffff067224 */ /* 0x00afe200078e0012 */
[----:B------:R-:W1:Y:S01]  /*3f50*/  S2R R20, SR_CTAID.Y ;  /* 0x0000000000147919 */ /* 0x000e620000002600 */
[----:B------:R-:W-:-:S04]  /*3f60*/  IMAD.MOV.U32 R7, RZ, RZ, R17 ;  /* 0x000000ffff077224 */ /* 0x000fc800078e0011 */
[----:B------:R-:W3:Y:S08]  /*3f70*/  LDC R15, c[0x0][0x144] ;  /* 0x00005100ff0f7b82 */ /* 0x000ef00000000800 */
[----:B------:R-:W1:Y:S08]  /*3f80*/  LDC R0, c[0x0][0x630] ;  /* 0x00018c00ff007b82 */ /* 0x000e700000000800 */
[----:B------:R-:W1:Y:S01]  /*3f90*/  LDC.64 R12, c[0x0][0x620] ;  /* 0x00018800ff0c7b82 */ /* 0x000e620000000a00 */
[----:B--2---:R-:W-:-:S04]  /*3fa0*/  ISETP.NE.U32.AND P0, PT, R8, RZ, PT ;  /* 0x000000ff0800720c */ /* 0x004fc80003f05070 */
[----:B------:R-:W-:Y:S02]  /*3fb0*/  ISETP.NE.AND.EX P0, PT, R9, RZ, PT, P0 ;  /* 0x000000ff0900720c */ /* 0x000fe40003f05300 */
[----:B0-----:R-:W-:-:S05]  /*3fc0*/  I2FP.F32.U32 R2, R10 ;  /* 0x0000000a00027245 */ /* 0x001fca0000201000 */
[----:B------:R-:W-:-:S04]  /*3fd0*/  FMUL R2, R2, UR4 ;  /* 0x0000000402027c20 */ /* 0x000fc80008400000 */
[----:B------:R0:W2:Y:S02]  /*3fe0*/  F2I.U32.TRUNC.NTZ R14, R2 ;  /* 0x00000002000e7305 */ /* 0x0000a4000020f000 */
[----:B---3--:R-:W-:Y:S05]  /*3ff0*/  @!P0 BRA `(.L_x_101) ;  /* 0x0000000000288947 */ /* 0x008fea0003800000 */
[----:B------:R-:W3:Y:S02]  /*4000*/  LDC R3, c[0x0][0x634] ;  /* 0x00018d00ff037b82 */ /* 0x000ee40000000800 */
[----:B---3--:R-:W-:-:S05]  /*4010*/  IADD3 R7, P0, R18, R3, RZ ;  /* 0x0000000312077210 */ /* 0x008fca0007f1e0ff */
[----:B------:R-:W-:-:S04]  /*4020*/  IMAD.X R11, RZ, RZ, R17, P0 ;  /* 0x000000ffff0b7224 */ /* 0x000fc800000e0611 */
[----:B0-----:R-:W-:-:S04]  /*4030*/  IMAD.WIDE.U32 R2, R11, R8, RZ ;  /* 0x000000080b027225 */ /* 0x001fc800078e00ff */
[----:B----4-:R-:W-:-:S04]  /*4040*/  IMAD.WIDE.U32 R4, P0, R7, R9, R2 ;  /* 0x0000000907047225 */ /* 0x010fc80007800002 */
[----:B------:R-:W-:-:S04]  /*4050*/  IMAD.WIDE.U32 R2, R7, R8, RZ ;  /* 0x0000000807027225 */ /* 0x000fc800078e00ff */
[----:B------:R-:W-:Y:S01]  /*4060*/  IMAD.X R7, RZ, RZ, RZ, P0 ;  /* 0x000000ffff077224 */ /* 0x000fe200000e06ff */
[----:B------:R-:W-:Y:S01]  /*4070*/  IADD3 RZ, P0, R3, R4, RZ ;  /* 0x0000000403ff7210 */ /* 0x000fe20007f1e0ff */
[----:B------:R-:W-:-:S04]  /*4080*/  IMAD.MOV.U32 R6, RZ, RZ, R5 ;  /* 0x000000ffff067224 */ /* 0x000fc800078e0005 */
[----:B------:R-:W-:-:S08]  /*4090*/  IMAD.WIDE.U32.X R6, R11, R9, R6, P0 ;  /* 0x000000090b067225 */ /* 0x000fd000000e0406 */
.L_x_101:
[----:B----4-:R-:W3:Y:S01]  /*40a0*/  LDC.64 R26, c[0x0][0x640] ;  /* 0x00019000ff1a7b82 */ /* 0x010ee20000000a00 */
[-C--:B-1----:R-:W-:Y:S01]  /*40b0*/  SHF.R.U64 R11, R6, R0.reuse, R7 ;  /* 0x00000000060b7219 */ /* 0x082fe20000001207 */
[----:B------:R-:W-:Y:S01]  /*40c0*/  IMAD.MOV.U32 R19, RZ, RZ, R17 ;  /* 0x000000ffff137224 */ /* 0x000fe200078e0011 */
[----:B------:R-:W-:Y:S01]  /*40d0*/  SHF.R.U32.HI R0, RZ, R0, R7 ;  /* 0x00000000ff007219 */ /* 0x000fe20000011607 */
[----:B--2---:R-:W-:Y:S01]  /*40e0*/  IMAD.MOV R14, RZ, RZ, -R14 ;  /* 0x000000ffff0e7224 */ /* 0x004fe200078e0a0e */
[----:B------:R-:W-:Y:S01]  /*40f0*/  IADD3 R5, P0, RZ, -R11, RZ ;  /* 0x8000000bff057210 */ /* 0x000fe20007f1e0ff */
[----:B------:R-:W-:Y:S01]  /*4100*/  ULDC UR4, c[0x0][0x154] ;  /* 0x0000550000047ab9 */ /* 0x000fe20000000800 */
[----:B------:R-:W-:Y:S01]  /*4110*/  IMAD.MOV.U32 R7, RZ, RZ, 0x1 ;  /* 0x00000001ff077424 */ /* 0x000fe200078e00ff */
[----:B------:R-:W1:Y:S01]  /*4120*/  LDC R4, c[0x0][0x618] ;  /* 0x00018600ff047b82 */ /* 0x000e620000000800 */
[----:B------:R-:W-:Y:S02]  /*4130*/  IMAD R22, R15, R14, R10 ;  /* 0x0000000e0f167224 */ /* 0x000fe400078e020a */
[----:B------:R-:W-:-:S04]  /*4140*/  IMAD.X R3, RZ, RZ, ~R0, P0 ;  /* 0x000000ffff037224 */ /* 0x000fc800000e0e00 */
[-C--:B------:R-:W-:Y:S01]  /*4150*/  IMAD R0, R3, R12.reuse, RZ ;  /* 0x0000000c03007224 */ /* 0x080fe200078e02ff */
[----:B------:R-:W2:Y:S01]  /*4160*/  LDC R6, c[0x0][0x608] ;  /* 0x00018200ff067b82 */ /* 0x000ea20000000800 */
[----:B0-----:R-:W-:-:S04]  /*4170*/  IMAD.WIDE.U32 R2, R5, R12, R18 ;  /* 0x0000000c05027225 */ /* 0x001fc800078e0012 */
[----:B------:R-:W-:Y:S01]  /*4180*/  IMAD R5, R5, R13, R0 ;  /* 0x0000000d05057224 */ /* 0x000fe200078e0200 */
[----:B------:R-:W-:Y:S02]  /*4190*/  I2FP.F32.U32 R0, R20 ;  /* 0x0000001400007245 */ /* 0x000fe40000201000 */
[----:B------:R-:W0:Y:S01]  /*41a0*/  LDC R24, c[0x0][0x658] ;  /* 0x00019600ff187b82 */ /* 0x000e220000000800 */
[----:B------:R-:W-:Y:S01]  /*41b0*/  IMAD.IADD R3, R3, 0x1, R5 ;  /* 0x0000000103037824 */ /* 0x000fe200078e0205 */
[----:B---3--:R-:W-:Y:S01]  /*41c0*/  ISETP.NE.U32.AND P0, PT, R26, RZ, PT ;  /* 0x000000ff1a00720c */ /* 0x008fe20003f05070 */
[----:B------:R-:W-:Y:S01]  /*41d0*/  FMUL R0, R0, UR4 ;  /* 0x0000000400007c20 */ /* 0x000fe20008400000 */
[----:B------:R-:W-:Y:S02]  /*41e0*/  IMAD.MOV.U32 R5, RZ, RZ, -0x1 ;  /* 0xffffffffff057424 */ /* 0x000fe400078e00ff */
[----:B------:R-:W-:Y:S01]  /*41f0*/  ISETP.NE.AND.EX P0, PT, R27, RZ, PT, P0 ;  /* 0x000000ff1b00720c */ /* 0x000fe20003f05300 */
[----:B------:R3:W4:Y:S01]  /*4200*/  F2I.U32.TRUNC.NTZ R12, R0 ;  /* 0x00000000000c7305 */ /* 0x000722000020f000 */
[----:B------:R-:W3:Y:S01]  /*4210*/  LDC R15, c[0x0][0x148] ;  /* 0x00005200ff0f7b82 */ /* 0x000ee20000000800 */
[----:B-1----:R-:W-:-:S02]  /*4220*/  SHF.R.U64 R10, R2, R4, R3 ;  /* 0x00000004020a7219 */ /* 0x002fc40000001203 */
[----:B------:R-:W-:-:S05]  /*4230*/  SHF.R.U32.HI R3, RZ, R4, R3 ;  /* 0x00000004ff037219 */ /* 0x000fca0000011603 */
[----:B------:R-:W1:Y:S01]  /*4240*/  LDC R14, c[0x0][0x600] ;  /* 0x00018000ff0e7b82 */ /* 0x000e620000000800 */
[-CC-:B--2---:R-:W-:Y:S02]  /*4250*/  SHF.R.U64 R8, R10, R6.reuse, R3.reuse ;  /* 0x000000060a087219 */ /* 0x184fe40000001203 */
[----:B------:R-:W-:-:S05]  /*4260*/  SHF.R.U32.HI R3, RZ, R6, R3 ;  /* 0x00000006ff037219 */ /* 0x000fca0000011603 */
[----:B------:R-:W2:Y:S01]  /*4270*/  LDC R21, c[0x0][0x648] ;  /* 0x00019200ff157b82 */ /* 0x000ea20000000800 */
[-CC-:B0-----:R-:W-:Y:S02]  /*4280*/  SHF.R.U64 R13, R8, R24.reuse, R3.reuse ;  /* 0x00000018080d7219 */ /* 0x181fe40000001203 */
[-C--:B------:R-:W-:Y:S02]  /*4290*/  SHF.L.U32 R5, R5, R24.reuse, RZ ;  /* 0x0000001805057219 */ /* 0x080fe400000006ff */
[-C--:B------:R-:W-:Y:S01]  /*42a0*/  SHF.R.U32.HI R3, RZ, R24.reuse, R3 ;  /* 0x00000018ff037219 */ /* 0x080fe20000011603 */
[----:B------:R-:W-:Y:S01]  /*42b0*/  IMAD.MOV.U32 R2, RZ, RZ, R13 ;  /* 0x000000ffff027224 */ /* 0x000fe200078e000d */
[----:B------:R-:W-:Y:S01]  /*42c0*/  SHF.L.U32 R24, R7, R24, RZ ;  /* 0x0000001807187219 */ /* 0x000fe200000006ff */
[----:B------:R-:W0:Y:S01]  /*42d0*/  LDC R25, c[0x0][0x638] ;  /* 0x00018e00ff197b82 */ /* 0x000e220000000800 */
[----:B------:R-:W-:-:S07]  /*42e0*/  LOP3.LUT R19, RZ, R5, RZ, 0x33, !PT ;  /* 0x00000005ff137212 */ /* 0x000fce00078e33ff */
[----:B------:R-:W0:Y:S01]  /*42f0*/  LDC R28, c[0x0][0x610] ;  /* 0x00018400ff1c7b82 */ /* 0x000e220000000800 */
[----:B----4-:R-:W-:Y:S05]  /*4300*/  @!P0 BRA `(.L_x_102) ;  /* 0x0000000000288947 */ /* 0x010fea0003800000 */
[----:B---3--:R-:W3:Y:S02]  /*4310*/  LDC R0, c[0x0][0x64c] ;  /* 0x00019300ff007b82 */ /* 0x008ee40000000800 */
[----:B---3--:R-:W-:-:S05]  /*4320*/  IADD3 R7, P0, R13, R0, RZ ;  /* 0x000000000d077210 */ /* 0x008fca0007f1e0ff */
        /* <DEDUP_REMOVED lines=8> */
.L_x_102:
[----:B------:R-:W4:Y:S01]  /*43b0*/  LDC R4, c[0x0][0x65c] ;  /* 0x00019700ff047b82 */ /* 0x000f220000000800 */
[----:B--23--:R-:W-:Y:S01]  /*43c0*/  SHF.R.U64 R0, R2, R21, R3 ;  /* 0x0000001502007219 */ /* 0x00cfe20000001203 */
[----:B-1----:R-:W-:Y:S01]  /*43d0*/  VIADD R3, R14, 0xffffffff ;  /* 0xffffffff0e037836 */ /* 0x002fe20000000000 */
[----:B------:R-:W-:Y:S01]  /*43e0*/  LOP3.LUT R19, R8, R19, RZ, 0xc0, !PT ;  /* 0x0000001308137212 */ /* 0x000fe200078ec0ff */
[----:B------:R-:W-:Y:S02]  /*43f0*/  IMAD.MOV R12, RZ, RZ, -R12 ;  /* 0x000000ffff0c7224 */ /* 0x000fe400078e0a0c */
[----:B------:R-:W-:Y:S01]  /*4400*/  IMAD.MOV R2, RZ, RZ, -R0 ;  /* 0x000000ffff027224 */ /* 0x000fe200078e0a00 */
[----:B------:R-:W-:Y:S01]  /*4410*/  LOP3.LUT R3, R10, R3, RZ, 0xc0, !PT ;  /* 0x000000030a037212 */ /* 0x000fe200078ec0ff */
[----:B------:R-:W-:Y:S02]  /*4420*/  IMAD R19, R24, R0, R19 ;  /* 0x0000000018137224 */ /* 0x000fe400078e0213 */
[----:B0-----:R-:W-:-:S04]  /*4430*/  IMAD R0, R2, R25, R13 ;  /* 0x0000001902007224 */ /* 0x001fc800078e020d */
[----:B------:R-:W-:Y:S01]  /*4440*/  IMAD R2, R0, R14, R3 ;  /* 0x0000000e00027224 */ /* 0x000fe200078e0203 */
[----:B----4-:R-:W-:Y:S01]  /*4450*/  ISETP.NE.AND P0, PT, R4, 0x1, PT ;  /* 0x000000010400780c */ /* 0x010fe20003f05270 */
[----:B------:R-:W-:-:S05]  /*4460*/  IMAD.MOV.U32 R4, RZ, RZ, 0x1 ;  /* 0x00000001ff047424 */ /* 0x000fca00078e00ff */
[----:B------:R-:W-:-:S07]  /*4470*/  PRMT R0, R4, 0x7610, R0 ;  /* 0x0000761004007816 */ /* 0x000fce0000000000 */
[----:B------:R-:W-:-:S04]  /*4480*/  @P0 IMAD R22, R15, R12, R20 ;  /* 0x0000000c0f160224 */ /* 0x000fc800078e0214 */
[----:B------:R-:W-:-:S05]  /*4490*/  IMAD R19, R19, R28, R22 ;  /* 0x0000001c13137224 */ /* 0x000fca00078e0216 */
[----:B------:R-:W-:Y:S02]  /*44a0*/  SEL R22, R2, R19, !P0 ;  /* 0x0000001302167207 */ /* 0x000fe40004000000 */
[----:B------:R-:W-:Y:S01]  /*44b0*/  SEL R19, R19, R2, !P0 ;  /* 0x0000000213137207 */ /* 0x000fe20004000000 */
[----:B------:R-:W-:-:S07]  /*44c0*/  IMAD.MOV.U32 R2, RZ, RZ, R11 ;  /* 0x000000ffff027224 */ /* 0x000fce00078e000b */
.L_x_100:
[----:B------:R-:W-:Y:S02]  /*44d0*/  LOP3.LUT P0, RZ, R0, 0xff, RZ, 0xc0, !PT ;  /* 0x000000ff00ff7812 */ /* 0x000fe4000780c0ff */
[----:B------:R-:W-:-:S11]  /*44e0*/  LOP3.LUT R67, R67, 0x1, RZ, 0x3c, !PT ;  /* 0x0000000143437812 */ /* 0x000fd600078e3cff */
[----:B------:R-:W-:Y:S05]  /*44f0*/  @P0 BRA `(.L_x_103) ;  /* 0xffffffd000480947 */ /* 0x000fea000383ffff */
[----:B------:R-:W-:Y:S05]  /*4500*/  EXIT ;  /* 0x000000000000794d */ /* 0x000fea0003800000 */
.L_x_14:
[----:B------:R-:W-:-:S08]  /*4510*/  ISETP.NE.AND P0, PT, R0, RZ, PT ;  /* 0x000000ff0000720c */ /* 0x000fd00003f05270 */
[----:B0-----:R-:W0:-:S00]  /*4520*/  USETMAXREG.DEALLOC.CTAPOOL 0x28 ;  /* 0x00000028000079c8 */ /* 0x001e0000080e0500 */
[----:B------:R-:W-:Y:S05]  /*4530*/  @P0 EXIT ;  /* 0x000000000000094d */ /* 0x000fea0003800000 */
[----:B0-----:R-:W-:Y:S01]  /*4540*/  LOP3.LUT P0, RZ, R8, 0xff, RZ, 0xc0, !PT ;  /* 0x000000ff08ff7812 */ /* 0x001fe2000780c0ff */
[----:B------:R-:W-:Y:S02]  /*4550*/  IMAD.MOV.U32 R0, RZ, RZ, 0x1 ;  /* 0x00000001ff007424 */ /* 0x000fe400078e00ff */
[----:B------:R-:W-:-:S10]  /*4560*/  IMAD.MOV.U32 R7, RZ, RZ, RZ ;  /* 0x000000ffff077224 */ /* 0x000fd400078e00ff */
[----:B------:R-:W-:Y:S05]  /*4570*/  @!P0 BRA `(.L_x_104) ;  /* 0x0000000c00188947 */ /* 0x000fea0003800000 */
[----:B------:R-:W-:Y:S01]  /*4580*/  LOP3.LUT P0, RZ, R4, 0x1f, RZ, 0xc0, !PT ;  /* 0x0000001f04ff7812 */ /* 0x000fe2000780c0ff */
[----:B------:R-:W-:Y:S01]  /*4590*/  ULDC UR5, c[0x0][0x658] ;  /* 0x0001960000057ab9 */ /* 0x000fe20000000800 */
[----:B------:R-:W-:Y:S01]  /*45a0*/  UMOV UR6, 0xffffffff ;  /* 0xffffffff00067882 */ /* 0x000fe20000000000 */
[----:B------:R-:W-:Y:S01]  /*45b0*/  BSSY B0, `(.L_x_104) ;  /* 0x00000c2000007945 */ /* 0x000fe20003800000 */
[----:B------:R-:W-:Y:S01]  /*45c0*/  USHF.L.U32 UR6, UR6, UR5, URZ ;  /* 0x0000000506067299 */ /* 0x000fe2000800063f */
[C---:B------:R-:W-:Y:S01]  /*45d0*/  ISETP.NE.AND P2, PT, R3.reuse, RZ, PT ;  /* 0x000000ff0300720c */ /* 0x040fe20003f45270 */
[----:B------:R-:W-:Y:S01]  /*45e0*/  IMAD.MOV.U32 R8, RZ, RZ, 0x1 ;  /* 0x00000001ff087424 */ /* 0x000fe200078e00ff */
[----:B------:R-:W-:Y:S01]  /*45f0*/  ISETP.NE.OR P0, PT, R3, RZ, !P0 ;  /* 0x000000ff0300720c */ /* 0x000fe20004705670 */
[----:B------:R-:W-:Y:S01]  /*4600*/  IMAD.MOV.U32 R0, RZ, RZ, 0x1 ;  /* 0x00000001ff007424 */ /* 0x000fe200078e00ff */
[----:B------:R-:W-:Y:S01]  /*4610*/  LOP3.LUT R6, R16, 0x2, RZ, 0xfc, !PT ;  /* 0x0000000210067812 */ /* 0x000fe200078efcff */
[----:B------:R-:W-:Y:S01]  /*4620*/  IMAD.MOV.U32 R7, RZ, RZ, RZ ;  /* 0x000000ffff077224 */ /* 0x000fe200078e00ff */
[----:B------:R-:W-:Y:S01]  /*4630*/  ULDC UR4, c[0x0][0x600] ;  /* 0x0001800000047ab9 */ /* 0x000fe20000000800 */
[----:B------:R-:W-:Y:S01]  /*4640*/  UMOV UR7, 0x1 ;  /* 0x0000000100077882 */ /* 0x000fe20000000000 */
[----:B------:R-:W-:-:S02]  /*4650*/  UIADD3 UR19, UR40, 0x1, URZ ;  /* 0x0000000128137890 */ /* 0x000fc4000fffe03f */
[----:B------:R-:W-:Y:S02]  /*4660*/  UIADD3 UR15, UR4, -0x1, URZ ;  /* 0xffffffff040f7890 */ /* 0x000fe4000fffe03f */
[----:B------:R-:W-:Y:S02]  /*4670*/  USHF.L.U32 UR17, UR7, UR5, URZ ;  /* 0x0000000507117299 */ /* 0x000fe4000800063f */
[----:B------:R-:W-:Y:S01]  /*4680*/  ULOP3.LUT UR16, URZ, UR6, URZ, 0x33, !UPT ;  /* 0x000000063f107292 */ /* 0x000fe2000f8e333f */
[----:B------:R-:W-:-:S11]  /*4690*/  ULDC.64 UR20, c[0x0][0x198] ;  /* 0x0000660000147ab9 */ /* 0x000fd60000000a00 */
.L_x_116:
[----:B------:R-:W-:-:S03]  /*46a0*/  UMOV UR4, 0xffffffff ;  /* 0xffffffff00047882 */ /* 0x000fc60000000000 */
[----:B------:R-:W-:Y:S05]  /*46b0*/  BRA.DIV UR4, `(.L_x_105) ;  /* 0x0000001604447947 */ /* 0x000fea000b800000 */
[----:B------:R-:W-:-:S13]  /*46c0*/  ELECT P6, URZ, PT ;  /* 0x00000000003f782f */ /* 0x000fda00038c0000 */
.L_x_139:
[----:B------:R-:W0:Y:S01]  /*46d0*/  LDC R3, c[0x0][0x28c] ;  /* 0x0000a300ff037b82 */ /* 0x000e220000000800 */
[----:B------:R-:W-:Y:S01]  /*46e0*/  BSSY B1, `(.L_x_106) ;  /* 0x0000035000017945 */ /* 0x000fe20003800000 */
[----:B0-----:R-:W-:-:S13]  /*46f0*/  ISETP.LT.OR P6, PT, R3, 0x1, !P6 ;  /* 0x000000010300780c */ /* 0x001fda00077c1670 */
[----:B------:R-:W-:Y:S05]  /*4700*/  @P6 BRA `(.L_x_107) ;  /* 0x0000000000c86947 */ /* 0x000fea0003800000 */
[----:B------:R-:W-:Y:S02]  /*4710*/  IMAD.SHL.U32 R22, R22, 0x40, RZ ;  /* 0x0000004016167824 */ /* 0x000fe400078e00ff */
[----:B------:R-:W-:Y:S02]  /*4720*/  IMAD.SHL.U32 R19, R19, 0x40, RZ ;  /* 0x0000004013137824 */ /* 0x000fe400078e00ff */
[----:B------:R-:W-:Y:S02]  /*4730*/  IMAD.MOV.U32 R12, RZ, RZ, RZ ;  /* 0x000000ffff0c7224 */ /* 0x000fe400078e00ff */
[----:B------:R-:W-:Y:S02]  /*4740*/  IMAD.U32 R13, RZ, RZ, UR19 ;  /* 0x00000013ff0d7e24 */ /* 0x000fe4000f8e00ff */
[----:B------:R-:W-:Y:S02]  /*4750*/  IMAD.MOV.U32 R3, RZ, RZ, R0 ;  /* 0x000000ffff037224 */ /* 0x000fe400078e0000 */
[----:B------:R-:W-:-:S07]  /*4760*/  IMAD.MOV.U32 R4, RZ, RZ, R7 ;  /* 0x000000ffff047224 */ /* 0x000fce00078e0007 */
.L_x_111:
[----:B------:R-:W0:Y:S01]  /*4770*/  S2R R10, SR_CgaCtaId ;  /* 0x00000000000a7919 */ /* 0x000e220000008800 */
[----:B------:R-:W-:Y:S01]  /*4780*/  MOV R5, 0x400 ;  /* 0x0000040000057802 */ /* 0x000fe20000000f00 */
[----:B------:R-:W1:Y:S03]  /*4790*/  @!P2 LDC R9, c[0x0][0x500] ;  /* 0x00014000ff09ab82 */ /* 0x000e660000000800 */
[----:B0-----:R-:W-:Y:S02]  /*47a0*/  LEA R11, R10, R5, 0x18 ;  /* 0x000000050a0b7211 */ /* 0x001fe400078ec0ff */
[----:B------:R-:W-:-:S03]  /*47b0*/  SHF.L.U32 R5, R3, 0x1f, RZ ;  /* 0x0000001f03057819 */ /* 0x000fc600000006ff */
[----:B------:R-:W-:-:S04]  /*47c0*/  IMAD R10, R4, 0x8, R11 ;  /* 0x00000008040a7824 */ /* 0x000fc800078e020b */
[----:B------:R-:W0:Y:S02]  /*47d0*/  SYNCS.PHASECHK.TRANS64.TRYWAIT P1, [R10+URZ+0x70], R5 ;  /* 0x000070050a0075a7 */ /* 0x000e24000802017f */
[----:B01----:R-:W-:Y:S05]  /*47e0*/  @!P1 BRA `(.L_x_108) ;  /* 0x0000001400189947 */ /* 0x003fea0003800000 */
.L_x_140:
[----:B0-----:R-:W-:Y:S01]  /*47f0*/  PRMT R5, R6, 0x9910, RZ ;  /* 0x0000991006057816 */ /* 0x001fe200000000ff */
[----:B------:R0:W-:Y:S03]  /*4800*/  @!P2 SYNCS.ARRIVE.TRANS64 RZ, [R10+URZ], R9 ;  /* 0x000000090affa9a7 */ /* 0x0001e6000800003f */
[----:B------:R-:W-:-:S13]  /*4810*/  ISETP.NE.AND P1, PT, R5, 0x2, PT ;  /* 0x000000020500780c */ /* 0x000fda0003f25270 */
[----:B0-----:R-:W-:Y:S05]  /*4820*/  @P1 BRA `(.L_x_109) ;  /* 0x0000000000041947 */ /* 0x001fea0003800000 */
[----:B------:R-:W-:Y:S01]  /*4830*/  BPT.TRAP 0x1 ;  /* 0x000000040000795c */ /* 0x000fe20000300000 */
.L_x_109:
[----:B------:R-:W-:Y:S05]  /*4840*/  @P0 BRA `(.L_x_110) ;  /* 0x0000000000040947 */ /* 0x000fea0003800000 */
[----:B------:R-:W-:Y:S01]  /*4850*/  BPT.TRAP 0x1 ;  /* 0x000000040000795c */ /* 0x000fe20000300000 */
.L_x_110:
[----:B------:R-:W-:Y:S01]  /*4860*/  IMAD R11, R4, 0x2000, R11 ;  /* 0x00002000040b7824 */ /* 0x000fe200078e020b */
[----:B------:R-:W-:Y:S01]  /*4870*/  R2UR UR9, R10 ;  /* 0x000000000a0972ca */ /* 0x000fe200000e0000 */
[----:B------:R-:W-:Y:S01]  /*4880*/  VIADD R13, R13, 0xffffffff ;  /* 0xffffffff0d0d7836 */ /* 0x000fe20000000000 */
[----:B------:R-:W-:Y:S01]  /*4890*/  UIADD3 UR4, UP0, UR20, 0xf0, URZ ;  /* 0x000000f014047890 */ /* 0x000fe2000ff1e03f */
[----:B------:R-:W-:Y:S01]  /*48a0*/  R2UR UR11, R19 ;  /* 0x00000000130b72ca */ /* 0x000fe200000e0000 */
[----:B------:R-:W-:Y:S01]  /*48b0*/  UIADD3 UR22, UP1, UR20, 0x1f0, URZ ;  /* 0x000001f014167890 */ /* 0x000fe2000ff3e03f */
[----:B------:R-:W-:Y:S01]  /*48c0*/  R2UR UR8, R11 ;  /* 0x000000000b0872ca */ /* 0x000fe200000e0000 */
[----:B------:R-:W-:Y:S01]  /*48d0*/  UIADD3.X UR5, URZ, UR21, URZ, UP0, !UPT ;  /* 0x000000153f057290 */ /* 0x000fe200087fe43f */
[----:B------:R-:W-:Y:S01]  /*48e0*/  R2UR UR10, R12 ;  /* 0x000000000c0a72ca */ /* 0x000fe200000e0000 */
[----:B------:R-:W-:Y:S01]  /*48f0*/  VIADD R4, R4, 0x1 ;  /* 0x0000000104047836 */ /* 0x000fe20000000000 */
[----:B------:R-:W-:Y:S01]  /*4900*/  R2UR UR12, R2 ;  /* 0x00000000020c72ca */ /* 0x000fe200000e0000 */
[----:B------:R-:W-:Y:S01]  /*4910*/  UIADD3.X UR23, URZ, UR21, URZ, UP1, !UPT ;  /* 0x000000153f177290 */ /* 0x000fe20008ffe43f */
[----:B------:R-:W-:Y:S01]  /*4920*/  R2UR UR18, R22 ;  /* 0x00000000161272ca */ /* 0x000fe200000e0000 */
[----:B------:R-:W-:Y:S01]  /*4930*/  UMOV UR6, 0x0 ;  /* 0x0000000000067882 */ /* 0x000fe20000000000 */
[----:B------:R-:W-:Y:S01]  /*4940*/  ISETP.GT.AND P3, PT, R13, 0x1, PT ;  /* 0x000000010d00780c */ /* 0x000fe20003f64270 */
[----:B------:R-:W-:Y:S01]  /*4950*/  UMOV UR7, 0x10000000 ;  /* 0x1000000000077882 */ /* 0x000fe20000000000 */
[----:B------:R-:W-:Y:S01]  /*4960*/  ISETP.NE.AND P1, PT, R4, 0xe, PT ;  /* 0x0000000e0400780c */ /* 0x000fe20003f25270 */
[----:B------:R-:W-:-:S02]  /*4970*/  VIADD R12, R12, 0x80 ;  /* 0x000000800c0c7836 */ /* 0x000fc40000000000 */
[----:B------:R-:W-:Y:S01]  /*4980*/  UIADD3 UR13, UR8, 0x200, URZ ;  /* 0x00000200080d7890 */ /* 0x000fe2000fffe03f */
[----:B------:R-:W-:Y:S01]  /*4990*/  SEL R10, RZ, 0x1, P1 ;  /* 0x00000001ff0a7807 */ /* 0x000fe20000800000 */
[----:B------:R-:W-:Y:S01]  /*49a0*/  UIADD3 UR14, UR8, 0x1c200, URZ ;  /* 0x0001c200080e7890 */ /* 0x000fe2000fffe03f */
[----:B------:R-:W-:Y:S02]  /*49b0*/  SEL R4, R4, RZ, P1 ;  /* 0x000000ff04047207 */ /* 0x000fe40000800000 */
[----:B------:R-:W-:Y:S02]  /*49c0*/  LOP3.LUT R3, R3, R10, RZ, 0x3c, !PT ;  /* 0x0000000a03037212 */ /* 0x000fe400078e3cff */
[----:B------:R-:W-:Y:S02]  /*49d0*/  UMOV UR8, UR13 ;  /* 0x0000000d00087c82 */ /* 0x000fe40008000000 */
[----:B------:R0:W-:Y:S02]  /*49e0*/  UTMALDG.3D [UR8], [UR4], desc[UR6] ;  /* 0x00000608040075b4 */ /* 0x0001e40008011000 */
[----:B0-----:R-:W-:Y:S01]  /*49f0*/  UMOV UR8, UR14 ;  /* 0x0000000e00087c82 */ /* 0x001fe20008000000 */
[----:B------:R-:W-:-:S02]  /*4a00*/  UMOV UR11, UR18 ;  /* 0x00000012000b7c82 */ /* 0x000fc40008000000 */
[----:B------:R0:W-:Y:S02]  /*4a10*/  UTMALDG.3D [UR8], [UR22], desc[UR6] ;  /* 0x00000608160075b4 */ /* 0x0001e40008011000 */
[----:B0-----:R-:W-:Y:S05]  /*4a20*/  @P3 BRA `(.L_x_111) ;  /* 0xfffffffc00503947 */ /* 0x001fea000383ffff */
.L_x_107:
[----:B------:R-:W-:Y:S05]  /*4a30*/  BSYNC B1 ;  /* 0x0000000000017941 */ /* 0x000fea0003800000 */
.L_x_106:
[----:B------:R-:W2:Y:S01]  /*4a40*/  LDL.64 R10, [R1] ;  /* 0x00000000010a7983 */ /* 0x000ea20000100a00 */
[----:B------:R-:W-:Y:S01]  /*4a50*/  LOP3.LUT P4, RZ, R8, 0xff, RZ, 0xc0, !PT ;  /* 0x000000ff08ff7812 */ /* 0x000fe2000788c0ff */
[----:B------:R-:W-:Y:S01]  /*4a60*/  VIADD R4, R7, UR40 ;  /* 0x0000002807047c36 */ /* 0x000fe20008000000 */
[----:B------:R-:W-:Y:S01]  /*4a70*/  ULDC.64 UR4, c[0x0][0x650] ;  /* 0x0001940000047ab9 */ /* 0x000fe20000000a00 */
[----:B------:R-:W-:Y:S01]  /*4a80*/  IMAD.U32 R5, RZ, RZ, UR40 ;  /* 0x00000028ff057e24 */ /* 0x000fe2000f8e00ff */
[----:B------:R-:W-:Y:S01]  /*4a90*/  UISETP.GE.U32.AND UP0, UPT, UR40, 0xe, UPT ;  /* 0x0000000e2800788c */ /* 0x000fe2000bf06070 */
[----:B------:R-:W-:Y:S01]  /*4aa0*/  BSSY B1, `(.L_x_112) ;  /* 0x0000070000017945 */ /* 0x000fe20003800000 */
[----:B------:R-:W-:Y:S01]  /*4ab0*/  SHF.R.U32.HI R2, RZ, 0x1, R4 ;  /* 0x00000001ff027819 */ /* 0x000fe20000011604 */
[----:B------:R-:W-:Y:S01]  /*4ac0*/  IMAD.MOV.U32 R19, RZ, RZ, -0x1 ;  /* 0xffffffffff137424 */ /* 0x000fe200078e00ff */
[----:B------:R-:W-:Y:S01]  /*4ad0*/  ISETP.GT.U32.AND P1, PT, R4, 0xd, PT ;  /* 0x0000000d0400780c */ /* 0x000fe20003f24070 */
[----:B------:R-:W-:Y:S01]  /*4ae0*/  IMAD.MOV.U32 R22, RZ, RZ, -0x1 ;  /* 0xffffffffff167424 */ /* 0x000fe200078e00ff */
[----:B------:R-:W-:-:S02]  /*4af0*/  PLOP3.LUT P3, PT, PT, PT, UP0, 0x80, 0x0 ;  /* 0x000000000000781c */ /* 0x000fc40003f6f008 */
[----:B------:R-:W-:Y:S01]  /*4b00*/  ISETP.LT.U32.AND P1, PT, R5, 0xe, P1 ;  /* 0x0000000e0500780c */ /* 0x000fe20000f21070 */
[----:B------:R-:W0:Y:S01]  /*4b10*/  @P4 S2R R8, SR_CgaCtaId ;  /* 0x0000000000084919 */ /* 0x000e220000008800 */
[----:B------:R-:W-:-:S04]  /*4b20*/  @P4 MOV R3, 0x400 ;  /* 0x0000040000034802 */ /* 0x000fc80000000f00 */
[----:B0-----:R-:W-:Y:S01]  /*4b30*/  @P4 LEA R8, R8, R3, 0x18 ;  /* 0x0000000308084211 */ /* 0x001fe200078ec0ff */
[----:B------:R-:W-:-:S03]  /*4b40*/  IMAD.WIDE.U32 R2, R2, -0x6db6db6d, RZ ;  /* 0x9249249302027825 */ /* 0x000fc600078e00ff */
[----:B------:R0:W-:Y:S01]  /*4b50*/  @P4 SYNCS.ARRIVE.TRANS64.A1T0 RZ, [R8+URZ+0x118], RZ ;  /* 0x000118ff08ff49a7 */ /* 0x0001e2000810003f */
[----:B------:R-:W-:Y:S01]  /*4b60*/  IMAD.MOV.U32 R2, RZ, RZ, -0x1 ;  /* 0xffffffffff027424 */ /* 0x000fe200078e00ff */
[----:B------:R-:W-:Y:S02]  /*4b70*/  SHF.R.U32.HI R5, RZ, 0x2, R3 ;  /* 0x00000002ff057819 */ /* 0x000fe40000011603 */
[----:B------:R-:W-:-:S03]  /*4b80*/  SEL R3, RZ, 0x1, !P1 ;  /* 0x00000001ff037807 */ /* 0x000fc60004800000 */
[----:B------:R-:W-:Y:S01]  /*4b90*/  IMAD R7, R5, -0xe, R4 ;  /* 0xfffffff205077824 */ /* 0x000fe200078e0204 */
[----:B------:R-:W-:Y:S02]  /*4ba0*/  LOP3.LUT R0, R0, R3, RZ, 0x3c, !PT ;  /* 0x0000000300007212 */ /* 0x000fe400078e3cff */
[----:B------:R-:W-:Y:S02]  /*4bb0*/  PRMT R3, RZ, 0x7610, R3 ;  /* 0x00007610ff037816 */ /* 0x000fe40000000003 */
[----:B------:R-:W-:Y:S02]  /*4bc0*/  @P3 LOP3.LUT R0, R0, 0x1, R5, 0x78, !PT ;  /* 0x0000000100003812 */ /* 0x000fe400078e7805 */
[----:B0-----:R-:W-:Y:S02]  /*4bd0*/  PRMT R8, RZ, 0x7610, R8 ;  /* 0x00007610ff087816 */ /* 0x001fe40000000008 */
[----:B--2---:R-:W-:-:S04]  /*4be0*/  IADD3 R18, P4, R18, R10, RZ ;  /* 0x0000000a12127210 */ /* 0x004fc80007f9e0ff */
[----:B------:R-:W-:Y:S01]  /*4bf0*/  ISETP.GE.U32.AND P1, PT, R18, UR4, PT ;  /* 0x0000000412007c0c */ /* 0x000fe2000bf26070 */
[----:B------:R-:W-:-:S05]  /*4c00*/  IMAD.X R17, R17, 0x1, R23, P4 ;  /* 0x0000000111117824 */ /* 0x000fca00020e0617 */
[----:B------:R-:W-:-:S13]  /*4c10*/  ISETP.GE.U32.AND.EX P1, PT, R17, UR5, PT, P1 ;  /* 0x0000000511007c0c */ /* 0x000fda000bf26110 */
[----:B------:R-:W-:Y:S05]  /*4c20*/  @P1 BRA `(.L_x_113) ;  /* 0x00000004005c1947 */ /* 0x000fea0003800000 */
[----:B------:R-:W0:Y:S01]  /*4c30*/  S2R R11, SR_CTAID.X ;  /* 0x00000000000b7919 */ /* 0x000e220000002500 */
[----:B------:R-:W-:Y:S01]  /*4c40*/  ULDC.64 UR4, c[0x0][0x628] ;  /* 0x00018a0000047ab9 */ /* 0x000fe20000000a00 */
[----:B------:R-:W1:Y:S01]  /*4c50*/  LDC R12, c[0x0][0x144] ;  /* 0x00005100ff0c7b82 */ /* 0x000e620000000800 */
[----:B------:R-:W-:Y:S01]  /*4c60*/  ISETP.NE.U32.AND P1, PT, RZ, UR4, PT ;  /* 0x00000004ff007c0c */ /* 0x000fe2000bf25070 */
[----:B------:R-:W2:Y:S01]  /*4c70*/  S2R R9, SR_CTAID.Y ;  /* 0x0000000000097919 */ /* 0x000ea20000002600 */
[----:B------:R-:W-:Y:S01]  /*4c80*/  ULDC UR6, c[0x0][0x150] ;  /* 0x0000540000067ab9 */ /* 0x000fe20000000800 */
[----:B------:R-:W-:Y:S01]  /*4c90*/  ULDC UR7, c[0x0][0x630] ;  /* 0x00018c0000077ab9 */ /* 0x000fe20000000800 */
[----:B------:R-:W-:Y:S01]  /*4ca0*/  ISETP.NE.AND.EX P1, PT, RZ, UR5, PT, P1 ;  /* 0x00000005ff007c0c */ /* 0x000fe2000bf25310 */
[----:B------:R-:W-:Y:S01]  /*4cb0*/  IMAD.MOV.U32 R2, RZ, RZ, R18 ;  /* 0x000000ffff027224 */ /* 0x000fe200078e0012 */
[----:B0-----:R-:W-:-:S05]  /*4cc0*/  I2FP.F32.U32 R3, R11 ;  /* 0x0000000b00037245 */ /* 0x001fca0000201000 */
[----:B------:R-:W-:Y:S01]  /*4cd0*/  FMUL R14, R3, UR6 ;  /* 0x00000006030e7c20 */ /* 0x000fe20008400000 */
[----:B------:R-:W-:-:S05]  /*4ce0*/  IMAD.MOV.U32 R3, RZ, RZ, R17 ;  /* 0x000000ffff037224 */ /* 0x000fca00078e0011 */
[----:B--2---:R-:W-:Y:S05]  /*4cf0*/  @!P1 BRA `(.L_x_114) ;  /* 0x0000000000289947 */ /* 0x004fea0003800000 */
[----:B------:R-:W-:Y:S02]  /*4d00*/  ULDC UR6, c[0x0][0x634] ;  /* 0x00018d0000067ab9 */ /* 0x000fe40000000800 */
[----:B------:R-:W-:-:S05]  /*4d10*/  IADD3 R3, P1, R18, UR6, RZ ;  /* 0x0000000612037c10 */ /* 0x000fca000ff3e0ff */
[----:B------:R-:W-:-:S04]  /*4d20*/  IMAD.X R13, RZ, RZ, R17, P1 ;  /* 0x000000ffff0d7224 */ /* 0x000fc800008e0611 */
[----:B------:R-:W-:-:S04]  /*4d30*/  IMAD.WIDE.U32 R4, R13, UR4, RZ ;  /* 0x000000040d047c25 */ /* 0x000fc8000f8e00ff */
[----:B------:R-:W-:-:S04]  /*4d40*/  IMAD.WIDE.U32 R4, P1, R3, UR5, R4 ;  /* 0x0000000503047c25 */ /* 0x000fc8000f820004 */
[----:B------:R-:W-:-:S04]  /*4d50*/  IMAD.WIDE.U32 R2, R3, UR4, RZ ;  /* 0x0000000403027c25 */ /* 0x000fc8000f8e00ff */
[----:B------:R-:W-:Y:S01]  /*4d60*/  IMAD.MOV.U32 R2, RZ, RZ, R5 ;  /* 0x000000ffff027224 */ /* 0x000fe200078e0005 */
[----:B------:R-:W-:Y:S01]  /*4d70*/  IADD3 RZ, P3, R3, R4, RZ ;  /* 0x0000000403ff7210 */ /* 0x000fe20007f7e0ff */
[----:B------:R-:W-:-:S04]  /*4d80*/  IMAD.X R3, RZ, RZ, RZ, P1 ;  /* 0x000000ffff037224 */ /* 0x000fc800008e06ff */
[----:B------:R-:W-:-:S08]  /*4d90*/  IMAD.WIDE.U32.X R2, R13, UR5, R2, P3 ;  /* 0x000000050d027c25 */ /* 0x000fd000098e0402 */
.L_x_114:
[--C-:B------:R-:W-:Y:S01]  /*4da0*/  SHF.R.U64 R10, R2, UR7, R3.reuse ;  /* 0x00000007020a7c19 */ /* 0x100fe20008001203 */
[----:B------:R-:W0:Y:S01]  /*4db0*/  F2I.U32.TRUNC.NTZ R14, R14 ;  /* 0x0000000e000e7305 */ /* 0x000e22000020f000 */
[----:B------:R-:W-:Y:S01]  /*4dc0*/  SHF.R.U32.HI R2, RZ, UR7, R3 ;  /* 0x00000007ff027c19 */ /* 0x000fe20008011603 */
[----:B------:R-:W-:Y:S01]  /*4dd0*/  ULDC.64 UR4, c[0x0][0x620] ;  /* 0x0001880000047ab9 */ /* 0x000fe20000000a00 */
[----:B------:R-:W-:Y:S01]  /*4de0*/  IADD3 R5, P1, RZ, -R10, RZ ;  /* 0x8000000aff057210 */ /* 0x000fe20007f3e0ff */
[----:B------:R-:W-:Y:S01]  /*4df0*/  IMAD.MOV.U32 R3, RZ, RZ, R17 ;  /* 0x000000ffff037224 */ /* 0x000fe200078e0011 */
[----:B------:R-:W-:-:S03]  /*4e00*/  ULDC.64 UR6, c[0x0][0x640] ;  /* 0x0001900000067ab9 */ /* 0x000fc60000000a00 */
[----:B------:R-:W-:Y:S01]  /*4e10*/  IMAD.X R2, RZ, RZ, ~R2, P1 ;  /* 0x000000ffff027224 */ /* 0x000fe200008e0e02 */
[----:B------:R-:W-:-:S03]  /*4e20*/  ISETP.NE.U32.AND P1, PT, RZ, UR6, PT ;  /* 0x00000006ff007c0c */ /* 0x000fc6000bf25070 */
[----:B------:R-:W-:Y:S01]  /*4e30*/  IMAD R4, R2, UR4, RZ ;  /* 0x0000000402047c24 */ /* 0x000fe2000f8e02ff */
[----:B------:R-:W-:Y:S01]  /*4e40*/  ISETP.NE.AND.EX P1, PT, RZ, UR7, PT, P1 ;  /* 0x00000007ff007c0c */ /* 0x000fe2000bf25310 */
[----:B------:R-:W-:-:S04]  /*4e50*/  IMAD.MOV.U32 R2, RZ, RZ, R18 ;  /* 0x000000ffff027224 */ /* 0x000fc800078e0012 */
[----:B------:R-:W-:Y:S01]  /*4e60*/  IMAD.WIDE.U32 R2, R5, UR4, R2 ;  /* 0x0000000405027c25 */ /* 0x000fe2000f8e0002 */
[----:B------:R-:W-:-:S03]  /*4e70*/  ULDC UR4, c[0x0][0x618] ;  /* 0x0001860000047ab9 */ /* 0x000fc60000000800 */
[----:B------:R-:W-:Y:S01]  /*4e80*/  IMAD R5, R5, UR5, R4 ;  /* 0x0000000505057c24 */ /* 0x000fe2000f8e0204 */
[----:B------:R-:W-:Y:S01]  /*4e90*/  ULDC UR5, c[0x0][0x154] ;  /* 0x0000550000057ab9 */ /* 0x000fe20000000800 */
[----:B0-----:R-:W-:Y:S02]  /*4ea0*/  IMAD.MOV R4, RZ, RZ, -R14 ;  /* 0x000000ffff047224 */ /* 0x001fe400078e0a0e */
[----:B------:R-:W0:Y:S01]  /*4eb0*/  LDC R14, c[0x0][0x148] ;  /* 0x00005200ff0e7b82 */ /* 0x000e220000000800 */
[----:B------:R-:W-:Y:S02]  /*4ec0*/  IMAD.IADD R3, R3, 0x1, R5 ;  /* 0x0000000103037824 */ /* 0x000fe400078e0205 */
[----:B-1----:R-:W-:Y:S01]  /*4ed0*/  IMAD R11, R12, R4, R11 ;  /* 0x000000040c0b7224 */ /* 0x002fe200078e020b */
[----:B------:R-:W-:Y:S02]  /*4ee0*/  I2FP.F32.U32 R4, R9 ;  /* 0x0000000900047245 */ /* 0x000fe40000201000 */
[----:B------:R-:W-:-:S02]  /*4ef0*/  SHF.R.U64 R12, R2, UR4, R3 ;  /* 0x00000004020c7c19 */ /* 0x000fc40008001203 */
[----:B------:R-:W-:Y:S01]  /*4f00*/  SHF.R.U32.HI R3, RZ, UR4, R3 ;  /* 0x00000004ff037c19 */ /* 0x000fe20008011603 */
[----:B------:R-:W-:Y:S01]  /*4f10*/  FMUL R4, R4, UR5 ;  /* 0x0000000504047c20 */ /* 0x000fe20008400000 */
[----:B------:R-:W-:Y:S02]  /*4f20*/  ULDC UR4, c[0x0][0x608] ;  /* 0x0001820000047ab9 */ /* 0x000fe40000000800 */
[--C-:B------:R-:W-:Y:S01]  /*4f30*/  SHF.R.U64 R15, R12, UR4, R3.reuse ;  /* 0x000000040c0f7c19 */ /* 0x100fe20008001203 */
[----:B------:R1:W2:Y:S01]  /*4f40*/  F2I.U32.TRUNC.NTZ R20, R4 ;  /* 0x0000000400147305 */ /* 0x0002a2000020f000 */
[----:B------:R-:W-:Y:S01]  /*4f50*/  SHF.R.U32.HI R2, RZ, UR4, R3 ;  /* 0x00000004ff027c19 */ /* 0x000fe20008011603 */
[----:B------:R-:W-:-:S03]  /*4f60*/  ULDC UR4, c[0x0][0x658] ;  /* 0x0001960000047ab9 */ /* 0x000fc60000000800 */
[--C-:B------:R-:W-:Y:S02]  /*4f70*/  SHF.R.U64 R13, R15, UR4, R2.reuse ;  /* 0x000000040f0d7c19 */ /* 0x100fe40008001202 */
[----:B------:R-:W-:-:S03]  /*4f80*/  SHF.R.U32.HI R19, RZ, UR4, R2 ;  /* 0x00000004ff137c19 */ /* 0x000fc60008011602 */
[----:B------:R-:W-:Y:S02]  /*4f90*/  IMAD.MOV.U32 R2, RZ, RZ, R13 ;  /* 0x000000ffff027224 */ /* 0x000fe400078e000d */
[----:B------:R-:W-:Y:S01]  /*4fa0*/  IMAD.MOV.U32 R3, RZ, RZ, R19 ;  /* 0x000000ffff037224 */ /* 0x000fe200078e0013 */
[----:B-1----:R-:W-:Y:S06]  /*4fb0*/  @!P1 BRA `(.L_x_115) ;  /* 0x0000000000289947 */ /* 0x002fec0003800000 */
        /* <DEDUP_REMOVED lines=10> */
.L_x_115:
[----:B------:R-:W1:Y:S01]  /*5060*/  LDC R4, c[0x0][0x65c] ;  /* 0x00019700ff047b82 */ /* 0x000e620000000800 */
[----:B------:R-:W-:Y:S01]  /*5070*/  ULDC UR4, c[0x0][0x648] ;  /* 0x0001920000047ab9 */ /* 0x000fe20000000800 */
[----:B------:R-:W-:Y:S01]  /*5080*/  LOP3.LUT R15, R15, UR16, RZ, 0xc0, !PT ;  /* 0x000000100f0f7c12 */ /* 0x000fe2000f8ec0ff */
[----:B--2---:R-:W-:Y:S01]  /*5090*/  IMAD.MOV R20, RZ, RZ, -R20 ;  /* 0x000000ffff147224 */ /* 0x004fe200078e0a14 */
[----:B------:R-:W-:Y:S01]  /*50a0*/  SHF.R.U64 R2, R2, UR4, R3 ;  /* 0x0000000402027c19 */ /* 0x000fe20008001203 */
[----:B------:R-:W-:Y:S01]  /*50b0*/  ULDC UR4, c[0x0][0x638] ;  /* 0x00018e0000047ab9 */ /* 0x000fe20000000800 */
[----:B------:R-:W-:Y:S01]  /*50c0*/  LOP3.LUT R12, R12, UR15, RZ, 0xc0, !PT ;  /* 0x0000000f0c0c7c12 */ /* 0x000fe2000f8ec0ff */
[----:B------:R-:W-:Y:S01]  /*50d0*/  ULDC UR5, c[0x0][0x610] ;  /* 0x0001840000057ab9 */ /* 0x000fe20000000800 */
[----:B------:R-:W-:Y:S01]  /*50e0*/  IMAD.MOV.U32 R3, RZ, RZ, 0x1 ;  /* 0x00000001ff037424 */ /* 0x000fe200078e00ff */
[----:B-1----:R-:W-:Y:S01]  /*50f0*/  ISETP.NE.AND P1, PT, R4, 0x1, PT ;  /* 0x000000010400780c */ /* 0x002fe20003f25270 */
[----:B------:R-:W-:-:S02]  /*5100*/  IMAD.MOV R4, RZ, RZ, -R2 ;  /* 0x000000ffff047224 */ /* 0x000fc400078e0a02 */
[----:B------:R-:W-:Y:S02]  /*5110*/  IMAD R2, R2, UR17, R15 ;  /* 0x0000001102027c24 */ /* 0x000fe4000f8e020f */
[----:B------:R-:W-:Y:S01]  /*5120*/  IMAD R13, R4, UR4, R13 ;  /* 0x00000004040d7c24 */ /* 0x000fe2000f8e020d */
[----:B------:R-:W-:-:S07]  /*5130*/  ULDC UR4, c[0x0][0x600] ;  /* 0x0001800000047ab9 */ /* 0x000fce0000000800 */
[----:B0-----:R-:W-:-:S04]  /*5140*/  @P1 IMAD R11, R14, R20, R9 ;  /* 0x000000140e0b1224 */ /* 0x001fc800078e0209 */
[----:B------:R-:W-:Y:S02]  /*5150*/  IMAD R11, R2, UR5, R11 ;  /* 0x00000005020b7c24 */ /* 0x000fe4000f8e020b */
[----:B------:R-:W-:-:S05]  /*5160*/  IMAD R2, R13, UR4, R12 ;  /* 0x000000040d027c24 */ /* 0x000fca000f8e020c */
[----:B------:R-:W-:Y:S02]  /*5170*/  SEL R22, R2, R11, !P1 ;  /* 0x0000000b02167207 */ /* 0x000fe40004800000 */
[----:B------:R-:W-:Y:S01]  /*5180*/  SEL R19, R11, R2, !P1 ;  /* 0x000000020b137207 */ /* 0x000fe20004800000 */
[----:B------:R-:W-:-:S07]  /*5190*/  IMAD.MOV.U32 R2, RZ, RZ, R10 ;  /* 0x000000ffff027224 */ /* 0x000fce00078e000a */
.L_x_113:
[----:B------:R-:W-:Y:S05]  /*51a0*/  BSYNC B1 ;  /* 0x0000000000017941 */ /* 0x000fea0003800000 */
.L_x_112:
[----:B------:R-:W-:-:S13]  /*51b0*/  LOP3.LUT P1, RZ, R3, 0xff, RZ, 0xc0, !PT ;  /* 0x000000ff03ff7812 */ /* 0x000fda000782c0ff */
[----:B------:R-:W-:Y:S05]  /*51c0*/  @P1 BRA `(.L_x_116) ;  /* 0xfffffff400341947 */ /* 0x000fea000383ffff */
[----:B------:R-:W-:Y:S05]  /*51d0*/  BSYNC B0 ;  /* 0x0000000000007941 */ /* 0x000fea0003800000 */
.L_x_104:
[----:B------:R-:W-:-:S03]  /*51e0*/  UMOV UR4, 0xffffffff ;  /* 0xffffffff00047882 */ /* 0x000fc60000000000 */
[----:B------:R-:W-:Y:S05]  /*51f0*/  BRA.DIV UR4, `(.L_x_117) ;  /* 0x0000000a04a87947 */ /* 0x000fea000b800000 */
[----:B------:R-:W-:-:S13]  /*5200*/  ELECT P6, URZ, PT ;  /* 0x00000000003f782f */ /* 0x000fda00038c0000 */
.L_x_143:
[----:B------:R-:W-:Y:S04]  /*5210*/  BSSY B0, `(.L_x_118) ;  /* 0x0000085000007945 */ /* 0x000fe80003800000 */
[----:B------:R-:W-:Y:S05]  /*5220*/  @!P6 BRA `(.L_x_119) ;  /* 0x00000008000ce947 */ /* 0x000fea0003800000 */
[----:B------:R-:W-:-:S04]  /*5230*/  LOP3.LUT R16, R16, 0x2, RZ, 0xfc, !PT ;  /* 0x0000000210107812 */ /* 0x000fc800078efcff */
[----:B------:R-:W-:-:S13]  /*5240*/  ISETP.NE.AND P0, PT, R16, 0x3, PT ;  /* 0x000000031000780c */ /* 0x000fda0003f05270 */
[----:B------:R-:W-:Y:S05]  /*5250*/  @!P0 BRA `(.L_x_120) ;  /* 0x0000000000048947 */ /* 0x000fea0003800000 */
[----:B------:R-:W-:Y:S01]  /*5260*/  BPT.TRAP 0x1 ;  /* 0x000000040000795c */ /* 0x000fe20000300000 */
.L_x_120:
[----:B------:R-:W0:Y:S01]  /*5270*/  S2R R3, SR_CgaCtaId ;  /* 0x0000000000037919 */ /* 0x000e220000008800 */
[----:B------:R-:W-:Y:S02]  /*5280*/  MOV R2, 0x400 ;  /* 0x0000040000027802 */ /* 0x000fe40000000f00 */
[----:B------:R-:W-:Y:S02]  /*5290*/  SHF.L.U32 R4, R0, 0x1f, RZ ;  /* 0x0000001f00047819 */ /* 0x000fe400000006ff */
[----:B0-----:R-:W-:-:S05]  /*52a0*/  LEA R2, R3, R2, 0x18 ;  /* 0x0000000203027211 */ /* 0x001fca00078ec0ff */
[----:B------:R-:W-:-:S04]  /*52b0*/  VIADD R2, R2, 0x70 ;  /* 0x0000007002027836 */ /* 0x000fc80000000000 */
[C---:B------:R-:W-:Y:S02]  /*52c0*/  IMAD R9, R7.reuse, 0x8, R2 ;  /* 0x0000000807097824 */ /* 0x040fe400078e0202 */
[----:B------:R-:W-:Y:S02]  /*52d0*/  VIADD R7, R7, 0x1 ;  /* 0x0000000107077836 */ /* 0x000fe40000000000 */
[----:B------:R-:W0:Y:S03]  /*52e0*/  SYNCS.PHASECHK.TRANS64.TRYWAIT P0, [R9+URZ], R4 ;  /* 0x00000004090075a7 */ /* 0x000e26000800017f */
[----:B------:R-:W-:-:S04]  /*52f0*/  ISETP.NE.AND P1, PT, R7, 0xe, PT ;  /* 0x0000000e0700780c */ /* 0x000fc80003f25270 */
[----:B------:R-:W-:Y:S02]  /*5300*/  SEL R3, RZ, 0x1, P1 ;  /* 0x00000001ff037807 */ /* 0x000fe40000800000 */
[----:B------:R-:W-:Y:S02]  /*5310*/  SEL R7, R7, RZ, P1 ;  /* 0x000000ff07077207 */ /* 0x000fe40000800000 */
[----:B------:R-:W-:-:S03]  /*5320*/  LOP3.LUT R6, R0, R3, RZ, 0x3c, !PT ;  /* 0x0000000300067212 */ /* 0x000fc600078e3cff */
[----:B------:R-:W-:Y:S01]  /*5330*/  IMAD R8, R7, 0x8, R2 ;  /* 0x0000000807087824 */ /* 0x000fe200078e0202 */
[----:B------:R-:W-:Y:S01]  /*5340*/  SHF.L.U32 R5, R6, 0x1f, RZ ;  /* 0x0000001f06057819 */ /* 0x000fe200000006ff */
[----:B0-----:R-:W-:Y:S06]  /*5350*/  @!P0 BRA `(.L_x_121) ;  /* 0x0000000800708947 */ /* 0x001fec0003800000 */
.L_x_144:
[----:B------:R-:W1:Y:S01]  /*5360*/  SYNCS.PHASECHK.TRANS64.TRYWAIT P0, [R8+URZ], R5 ;  /* 0x00000005080075a7 */ /* 0x000e62000800017f */
[----:B------:R-:W-:-:S05]  /*5370*/  VIADD R0, R7, 0x1 ;  /* 0x0000000107007836 */ /* 0x000fca0000000000 */
[----:B------:R-:W-:-:S04]  /*5380*/  ISETP.NE.AND P1, PT, R0, 0xe, PT ;  /* 0x0000000e0000780c */ /* 0x000fc80003f25270 */
[----:B------:R-:W-:Y:S02]  /*5390*/  SEL R3, RZ, 0x1, P1 ;  /* 0x00000001ff037807 */ /* 0x000fe40000800000 */
[----:B------:R-:W-:Y:S02]  /*53a0*/  SEL R7, R0, RZ, P1 ;  /* 0x000000ff00077207 */ /* 0x000fe40000800000 */
[----:B------:R-:W-:-:S03]  /*53b0*/  LOP3.LUT R6, R6, R3, RZ, 0x3c, !PT ;  /* 0x0000000306067212 */ /* 0x000fc600078e3cff */
[----:B0-----:R-:W-:Y:S01]  /*53c0*/  IMAD R9, R7, 0x8, R2 ;  /* 0x0000000807097824 */ /* 0x001fe200078e0202 */
[----:B------:R-:W-:Y:S01]  /*53d0*/  SHF.L.U32 R4, R6, 0x1f, RZ ;  /* 0x0000001f06047819 */ /* 0x000fe200000006ff */
[----:B-1----:R-:W-:Y:S06]  /*53e0*/  @!P0 BRA `(.L_x_122) ;  /* 0x0000000800608947 */ /* 0x002fec0003800000 */
.L_x_145:
        /* <DEDUP_REMOVED lines=9> */
.L_x_146:
        /* <DEDUP_REMOVED lines=9> */
.L_x_147:
        /* <DEDUP_REMOVED lines=9> */
.L_x_148:
        /* <DEDUP_REMOVED lines=9> */
.L_x_149:
        /* <DEDUP_REMOVED lines=9> */
.L_x_150:
        /* <DEDUP_REMOVED lines=9> */
.L_x_151:
        /* <DEDUP_REMOVED lines=9> */
.L_x_152:
        /* <DEDUP_REMOVED lines=9> */
.L_x_153:
        /* <DEDUP_REMOVED lines=9> */
.L_x_154:
[----:B------:R-:W1:Y:S01]  /*5900*/  SYNCS.PHASECHK.TRANS64.TRYWAIT P0, [R8+URZ], R5 ;  /* 0x00000005080075a7 */ /* 0x000e62000800017f */
[----:B------:R-:W-:-:S05]  /*5910*/  VIADD R0, R7, 0x1 ;  /* 0x0000000107007836 */ /* 0x000fca0000000000 */
[----:B------:R-:W-:-:S04]  /*5920*/  ISETP.NE.AND P1, PT, R0, 0xe, PT ;  /* 0x0000000e0000780c */ /* 0x000fc80003f25270 */
[----:B------:R-:W-:Y:S02]  /*5930*/  SEL R3, RZ, 0x1, P1 ;  /* 0x00000001ff037807 */ /* 0x000fe40000800000 */
[----:B------:R-:W-:Y:S02]  /*5940*/  SEL R7, R0, RZ, P1 ;  /* 0x000000ff00077207 */ /* 0x000fe40000800000 */
[----:B0-----:R-:W-:-:S03]  /*5950*/  LOP3.LUT R9, R6, R3, RZ, 0x3c, !PT ;  /* 0x0000000306097212 */ /* 0x001fc600078e3cff */
[----:B------:R-:W-:Y:S01]  /*5960*/  IMAD R11, R7, 0x8, R2 ;  /* 0x00000008070b7824 */ /* 0x000fe200078e0202 */
[----:B------:R-:W-:Y:S01]  /*5970*/  SHF.L.U32 R6, R9, 0x1f, RZ ;  /* 0x0000001f09067819 */ /* 0x000fe200000006ff */
[----:B-1----:R-:W-:Y:S06]  /*5980*/  @!P0 BRA `(.L_x_132) ;  /* 0x0000000400c08947 */ /* 0x002fec0003800000 */
.L_x_155:
[----:B------:R-:W1:Y:S01]  /*5990*/  SYNCS.PHASECHK.TRANS64.TRYWAIT P0, [R11+URZ], R6 ;  /* 0x000000060b0075a7 */ /* 0x000e62000800017f */
[----:B------:R-:W-:-:S05]  /*59a0*/  VIADD R0, R7, 0x1 ;  /* 0x0000000107007836 */ /* 0x000fca0000000000 */
[----:B------:R-:W-:-:S04]  /*59b0*/  ISETP.NE.AND P1, PT, R0, 0xe, PT ;  /* 0x0000000e0000780c */ /* 0x000fc80003f25270 */
[----:B------:R-:W-:Y:S02]  /*59c0*/  SEL R4, RZ, 0x1, P1 ;  /* 0x00000001ff047807 */ /* 0x000fe40000800000 */
[----:B------:R-:W-:Y:S02]  /*59d0*/  SEL R3, R0, RZ, P1 ;  /* 0x000000ff00037207 */ /* 0x000fe40000800000 */
[----:B------:R-:W-:Y:S01]  /*59e0*/  LOP3.LUT R0, R9, R4, RZ, 0x3c, !PT ;  /* 0x0000000409007212 */ /* 0x000fe200078e3cff */
[----:B-1----:R-:W-:Y:S06]  /*59f0*/  @!P0 BRA `(.L_x_133) ;  /* 0x0000000400b88947 */ /* 0x002fec0003800000 */
.L_x_156:
[----:B------:R-:W-:Y:S01]  /*5a00*/  IMAD R3, R3, 0x8, R2 ;  /* 0x0000000803037824 */ /* 0x000fe200078e0202 */
[----:B------:R-:W-:-:S07]  /*5a10*/  SHF.L.U32 R0, R0, 0x1f, RZ ;  /* 0x0000001f00007819 */ /* 0x000fce00000006ff */
.L_x_134:
[----:B--2---:R2:W3:Y:S02]  /*5a20*/  SYNCS.PHASECHK.TRANS64.TRYWAIT P0, [R3+URZ], R0 ;  /* 0x00000000030075a7 */ /* 0x0044e4000800017f */
[----:B---3--:R-:W-:Y:S05]  /*5a30*/  @!P0 NANOSLEEP.SYNCS 0x989680 ;  /* 0x009896800000895d */ /* 0x008fea0003900000 */
[----:B------:R-:W3:Y:S02]  /*5a40*/  @!P0 SYNCS.PHASECHK.TRANS64 P0, [R3+URZ], R0 ;  /* 0x00000000030085a7 */ /* 0x000ee4000800007f */
[----:B---3--:R-:W-:Y:S05]  /*5a50*/  @!P0 BRA `(.L_x_134) ;  /* 0xfffffffc00f08947 */ /* 0x008fea000383ffff */
.L_x_119:
[----:B------:R-:W-:Y:S05]  /*5a60*/  BSYNC B0 ;  /* 0x0000000000007941 */ /* 0x000fea0003800000 */
.L_x_118:
[----:B------:R-:W-:Y:S05]  /*5a70*/  EXIT ;  /* 0x000000000000794d */ /* 0x000fea0003800000 */
.L_x_16:
[----:B-1----:R1:W2:Y:S02]  /*5a80*/  SYNCS.PHASECHK.TRANS64.TRYWAIT P0, [R63+URZ], R0 ;  /* 0x000000003f0075a7 */ /* 0x0022a4000800017f */
[----:B--2---:R-:W-:Y:S05]  /*5a90*/  @!P0 NANOSLEEP.SYNCS 0x989680 ;  /* 0x009896800000895d */ /* 0x004fea0003900000 */
[----:B------:R-:W2:Y:S02]  /*5aa0*/  @!P0 SYNCS.PHASECHK.TRANS64 P0, [R63+URZ], R0 ;  /* 0x000000003f0085a7 */ /* 0x000ea4000800007f */
[----:B--2---:R-:W-:Y:S05]  /*5ab0*/  @!P0 BRA `(.L_x_16) ;  /* 0xfffffffc00f08947 */ /* 0x004fea000383ffff */
[----:B------:R-:W-:Y:S05]  /*5ac0*/  BRA `(.L_x_135) ;  /* 0xffffffb800e87947 */ /* 0x000fea000383ffff */
.L_x_21:
[----:B--2---:R2:W3:Y:S02]  /*5ad0*/  SYNCS.PHASECHK.TRANS64.TRYWAIT P1, [R3+URZ], R0 ;  /* 0x00000000030075a7 */ /* 0x0044e4000802017f */
[----:B---3--:R-:W-:Y:S05]  /*5ae0*/  @!P1 NANOSLEEP.SYNCS 0x989680 ;  /* 0x009896800000995d */ /* 0x008fea0003900000 */
[----:B------:R-:W3:Y:S02]  /*5af0*/  @!P1 SYNCS.PHASECHK.TRANS64 P1, [R3+URZ], R0 ;  /* 0x00000000030095a7 */ /* 0x000ee4000802007f */
[----:B---3--:R-:W-:Y:S05]  /*5b00*/  @!P1 BRA `(.L_x_21) ;  /* 0xfffffffc00f09947 */ /* 0x008fea000383ffff */
[----:B------:R-:W-:Y:S05]  /*5b10*/  BRA `(.L_x_20) ;  /* 0xffffffbc00507947 */ /* 0x000fea000383ffff */
.L_x_26:
[----:B--2---:R-:W-:-:S04]  /*5b20*/  IMAD.U32 R4, RZ, RZ, UR4 ;  /* 0x00000004ff047e24 */ /* 0x004fc8000f8e00ff */
[----:B------:R2:W3:Y:S03]  /*5b30*/  SYNCS.PHASECHK.TRANS64.TRYWAIT P1, [R4+URZ], R3 ;  /* 0x00000003040075a7 */ /* 0x0004e6000802017f */
[----:B---3--:R-:W-:Y:S05]  /*5b40*/  @!P1 NANOSLEEP.SYNCS 0x989680 ;  /* 0x009896800000995d */ /* 0x008fea0003900000 */
[----:B------:R-:W3:Y:S02]  /*5b50*/  @!P1 SYNCS.PHASECHK.TRANS64 P1, [R4+URZ], R3 ;  /* 0x00000003040095a7 */ /* 0x000ee4000802007f */
[----:B---3--:R-:W-:Y:S05]  /*5b60*/  @!P1 BRA `(.L_x_26) ;  /* 0xfffffffc00ec9947 */ /* 0x008fea000383ffff */
[----:B------:R-:W-:Y:S05]  /*5b70*/  BRA `(.L_x_25) ;  /* 0xffffffc000087947 */ /* 0x000fea000383ffff */
.L_x_32:
[----:B---3--:R3:W4:Y:S02]  /*5b80*/  SYNCS.PHASECHK.TRANS64.TRYWAIT P0, [R63+URZ+0x10], R0 ;  /* 0x000010003f0075a7 */ /* 0x008724000800017f */
[----:B----4-:R-:W-:Y:S05]  /*5b90*/  @!P0 NANOSLEEP.SYNCS 0x989680 ;  /* 0x009896800000895d */ /* 0x010fea0003900000 */
[----:B------:R-:W4:Y:S02]  /*5ba0*/  @!P0 SYNCS.PHASECHK.TRANS64 P0, [R63+URZ+0x10], R0 ;  /* 0x000010003f0085a7 */ /* 0x000f24000800007f */
[----:B----4-:R-:W-:Y:S05]  /*5bb0*/  @!P0 BRA `(.L_x_32) ;  /* 0xfffffffc00f08947 */ /* 0x010fea000383ffff */
[----:B------:R-:W-:Y:S05]  /*5bc0*/  BRA `(.L_x_136) ;  /* 0xffffffc400487947 */ /* 0x000fea000383ffff */
.L_x_105:
[----:B------:R-:W-:Y:S01]  /*5bd0*/  BSSY B1, `(.L_x_137) ;  /* 0x0000006000017945 */ /* 0x000fe20003800000 */
[----:B------:R-:W-:-:S07]  /*5be0*/  IMAD.MOV.U32 R15, RZ, RZ, -0x1 ;  /* 0xffffffffff0f7424 */ /* 0x000fce00078e00ff */
[----:B-----5:R-:W-:Y:S05]  /*5bf0*/  WARPSYNC.COLLECTIVE R15, `(.L_x_138) ;  /* 0x000000000f0c7348 */ /* 0x020fea0003c00000 */
[----:B------:R-:W-:Y:S02]  /*5c00*/  ELECT P6, UR62, PT ;  /* 0x00000000003e782f */ /* 0x000fe400038c0000 */
[----:B------:R-:W-:Y:S01]  /*5c10*/  MOV R14, UR62 ;  /* 0x0000003e000e7c02 */ /* 0x000fe20008000f00 */
[----:B-----5:R-:W-:Y:S10]  /*5c20*/  ENDCOLLECTIVE ;  /* 0x000000000000791b */ /* 0x020ff40003800000 */
.L_x_138:
[----:B------:R-:W-:Y:S05]  /*5c30*/  BSYNC B1 ;  /* 0x0000000000017941 */ /* 0x000fea0003800000 */
.L_x_137:
[----:B------:R-:W-:Y:S05]  /*5c40*/  BRA `(.L_x_139) ;  /* 0xffffffe800a07947 */ /* 0x000fea000383ffff */
.L_x_108:
[----:B0-----:R0:W1:Y:S02]  /*5c50*/  SYNCS.PHASECHK.TRANS64.TRYWAIT P1, [R10+URZ+0x70], R5 ;  /* 0x000070050a0075a7 */ /* 0x001064000802017f */
[----:B-1----:R-:W-:Y:S05]  /*5c60*/  @!P1 NANOSLEEP.SYNCS 0x989680 ;  /* 0x009896800000995d */ /* 0x002fea0003900000 */
[----:B------:R-:W1:Y:S02]  /*5c70*/  @!P1 SYNCS.PHASECHK.TRANS64 P1, [R10+URZ+0x70], R5 ;  /* 0x000070050a0095a7 */ /* 0x000e64000802007f */
[----:B-1----:R-:W-:Y:S05]  /*5c80*/  @!P1 BRA `(.L_x_108) ;  /* 0xfffffffc00f09947 */ /* 0x002fea000383ffff */
[----:B------:R-:W-:Y:S05]  /*5c90*/  BRA `(.L_x_140) ;  /* 0xffffffe800d47947 */ /* 0x000fea000383ffff */
.L_x_117:
[----:B------:R-:W-:Y:S01]  /*5ca0*/  BSSY B0, `(.L_x_141) ;  /* 0x0000006000007945 */ /* 0x000fe20003800000 */
[----:B------:R-:W-:-:S07]  /*5cb0*/  IMAD.MOV.U32 R15, RZ, RZ, -0x1 ;  /* 0xffffffffff0f7424 */ /* 0x000fce00078e00ff */
[----:B-----5:R-:W-:Y:S05]  /*5cc0*/  WARPSYNC.COLLECTIVE R15, `(.L_x_142) ;  /* 0x000000000f0c7348 */ /* 0x020fea0003c00000 */
[----:B------:R-:W-:Y:S02]  /*5cd0*/  ELECT P6, UR62, PT ;  /* 0x00000000003e782f */ /* 0x000fe400038c0000 */
[----:B------:R-:W-:Y:S01]  /*5ce0*/  MOV R14, UR62 ;  /* 0x0000003e000e7c02 */ /* 0x000fe20008000f00 */
[----:B-----5:R-:W-:Y:S10]  /*5cf0*/  ENDCOLLECTIVE ;  /* 0x000000000000791b */ /* 0x020ff40003800000 */
.L_x_142:
[----:B------:R-:W-:Y:S05]  /*5d00*/  BSYNC B0 ;  /* 0x0000000000007941 */ /* 0x000fea0003800000 */
.L_x_141:
[----:B------:R-:W-:Y:S05]  /*5d10*/  BRA `(.L_x_143) ;  /* 0xfffffff4003c7947 */ /* 0x000fea000383ffff */
.L_x_121:
[----:B0-----:R0:W1:Y:S02]  /*5d20*/  SYNCS.PHASECHK.TRANS64.TRYWAIT P0, [R9+URZ], R4 ;  /* 0x00000004090075a7 */ /* 0x001064000800017f */
[----:B-1----:R-:W-:Y:S05]  /*5d30*/  @!P0 NANOSLEEP.SYNCS 0x989680 ;  /* 0x009896800000895d */ /* 0x002fea0003900000 */
[----:B------:R-:W1:Y:S02]  /*5d40*/  @!P0 SYNCS.PHASECHK.TRANS64 P0, [R9+URZ], R4 ;  /* 0x00000004090085a7 */ /* 0x000e64000800007f */
[----:B-1----:R-:W-:Y:S05]  /*5d50*/  @!P0 BRA `(.L_x_121) ;  /* 0xfffffffc00f08947 */ /* 0x002fea000383ffff */
[----:B------:R-:W-:Y:S05]  /*5d60*/  BRA `(.L_x_144) ;  /* 0xfffffff4007c7947 */ /* 0x000fea000383ffff */
.L_x_122:
[----:B0-----:R0:W1:Y:S02]  /*5d70*/  SYNCS.PHASECHK.TRANS64.TRYWAIT P0, [R8+URZ], R5 ;  /* 0x00000005080075a7 */ /* 0x001064000800017f */
[----:B-1----:R-:W-:Y:S05]  /*5d80*/  @!P0 NANOSLEEP.SYNCS 0x989680 ;  /* 0x009896800000895d */ /* 0x002fea0003900000 */
[----:B------:R-:W1:Y:S02]  /*5d90*/  @!P0 SYNCS.PHASECHK.TRANS64 P0, [R8+URZ], R5 ;  /* 0x00000005080085a7 */ /* 0x000e64000800007f */
[----:B-1----:R-:W-:Y:S05]  /*5da0*/  @!P0 BRA `(.L_x_122) ;  /* 0xfffffffc00f08947 */ /* 0x002fea000383ffff */
[----:B------:R-:W-:Y:S05]  /*5db0*/  BRA `(.L_x_145) ;  /* 0xfffffff4008c7947 */ /* 0x000fea000383ffff */
.L_x_123:
[----:B0-----:R0:W1:Y:S02]  /*5dc0*/  SYNCS.PHASECHK.TRANS64.TRYWAIT P0, [R9+URZ], R4 ;  /* 0x00000004090075a7 */ /* 0x001064000800017f */
[----:B-1----:R-:W-:Y:S05]  /*5dd0*/  @!P0 NANOSLEEP.SYNCS 0x989680 ;  /* 0x009896800000895d */ /* 0x002fea0003900000 */
[----:B------:R-:W1:Y:S02]  /*5de0*/  @!P0 SYNCS.PHASECHK.TRANS64 P0, [R9+URZ], R4 ;  /* 0x00000004090085a7 */ /* 0x000e64000800007f */
[----:B-1----:R-:W-:Y:S05]  /*5df0*/  @!P0 BRA `(.L_x_123) ;  /* 0xfffffffc00f08947 */ /* 0x002fea000383ffff */
[----:B------:R-:W-:Y:S05]  /*5e00*/  BRA `(.L_x_146) ;  /* 0xfffffff4009c7947 */ /* 0x000fea000383ffff */
.L_x_124:
[----:B0-----:R0:W1:Y:S02]  /*5e10*/  SYNCS.PHASECHK.TRANS64.TRYWAIT P0, [R8+URZ], R5 ;  /* 0x00000005080075a7 */ /* 0x001064000800017f */
[----:B-1----:R-:W-:Y:S05]  /*5e20*/  @!P0 NANOSLEEP.SYNCS 0x989680 ;  /* 0x009896800000895d */ /* 0x002fea0003900000 */
[----:B------:R-:W1:Y:S02]  /*5e30*/  @!P0 SYNCS.PHASECHK.TRANS64 P0, [R8+URZ], R5 ;  /* 0x00000005080085a7 */ /* 0x000e64000800007f */
[----:B-1----:R-:W-:Y:S05]  /*5e40*/  @!P0 BRA `(.L_x_124) ;  /* 0xfffffffc00f08947 */ /* 0x002fea000383ffff */
[----:B------:R-:W-:Y:S05]  /*5e50*/  BRA `(.L_x_147) ;  /* 0xfffffff400ac7947 */ /* 0x000fea000383ffff */
.L_x_125:
[----:B0-----:R0:W1:Y:S02]  /*5e60*/  SYNCS.PHASECHK.TRANS64.TRYWAIT P0, [R9+URZ], R4 ;  /* 0x00000004090075a7 */ /* 0x001064000800017f */
[----:B-1----:R-:W-:Y:S05]  /*5e70*/  @!P0 NANOSLEEP.SYNCS 0x989680 ;  /* 0x009896800000895d */ /* 0x002fea0003900000 */
[----:B------:R-:W1:Y:S02]  /*5e80*/  @!P0 SYNCS.PHASECHK.TRANS64 P0, [R9+URZ], R4 ;  /* 0x00000004090085a7 */ /* 0x000e64000800007f */
[----:B-1----:R-:W-:Y:S05]  /*5e90*/  @!P0 BRA `(.L_x_125) ;  /* 0xfffffffc00f08947 */ /* 0x002fea000383ffff */
[----:B------:R-:W-:Y:S05]  /*5ea0*/  BRA `(.L_x_148) ;  /* 0xfffffff400bc7947 */ /* 0x000fea000383ffff */
.L_x_126:
[----:B0-----:R0:W1:Y:S02]  /*5eb0*/  SYNCS.PHASECHK.TRANS64.TRYWAIT P0, [R8+URZ], R5 ;  /* 0x00000005080075a7 */ /* 0x001064000800017f */
[----:B-1----:R-:W-:Y:S05]  /*5ec0*/  @!P0 NANOSLEEP.SYNCS 0x989680 ;  /* 0x009896800000895d */ /* 0x002fea0003900000 */
[----:B------:R-:W1:Y:S02]  /*5ed0*/  @!P0 SYNCS.PHASECHK.TRANS64 P0, [R8+URZ], R5 ;  /* 0x00000005080085a7 */ /* 0x000e64000800007f */
[----:B-1----:R-:W-:Y:S05]  /*5ee0*/  @!P0 BRA `(.L_x_126) ;  /* 0xfffffffc00f08947 */ /* 0x002fea000383ffff */
[----:B------:R-:W-:Y:S05]  /*5ef0*/  BRA `(.L_x_149) ;  /* 0xfffffff400cc7947 */ /* 0x000fea000383ffff */
.L_x_127:
[----:B0-----:R0:W1:Y:S02]  /*5f00*/  SYNCS.PHASECHK.TRANS64.TRYWAIT P0, [R9+URZ], R4 ;  /* 0x00000004090075a7 */ /* 0x001064000800017f */
[----:B-1----:R-:W-:Y:S05]  /*5f10*/  @!P0 NANOSLEEP.SYNCS 0x989680 ;  /* 0x009896800000895d */ /* 0x002fea0003900000 */
[----:B------:R-:W1:Y:S02]  /*5f20*/  @!P0 SYNCS.PHASECHK.TRANS64 P0, [R9+URZ], R4 ;  /* 0x00000004090085a7 */ /* 0x000e64000800007f */
[----:B-1----:R-:W-:Y:S05]  /*5f30*/  @!P0 BRA `(.L_x_127) ;  /* 0xfffffffc00f08947 */ /* 0x002fea000383ffff */
[----:B------:R-:W-:Y:S05]  /*5f40*/  BRA `(.L_x_150) ;  /* 0xfffffff400dc7947 */ /* 0x000fea000383ffff */
.L_x_128:
[----:B0-----:R0:W1:Y:S02]  /*5f50*/  SYNCS.PHASECHK.TRANS64.TRYWAIT P0, [R8+URZ], R5 ;  /* 0x00000005080075a7 */ /* 0x001064000800017f */
[----:B-1----:R-:W-:Y:S05]  /*5f60*/  @!P0 NANOSLEEP.SYNCS 0x989680 ;  /* 0x009896800000895d */ /* 0x002fea0003900000 */
[----:B------:R-:W1:Y:S02]  /*5f70*/  @!P0 SYNCS.PHASECHK.TRANS64 P0, [R8+URZ], R5 ;  /* 0x00000005080085a7 */ /* 0x000e64000800007f */
[----:B-1----:R-:W-:Y:S05]  /*5f80*/  @!P0 BRA `(.L_x_128) ;  /* 0xfffffffc00f08947 */ /* 0x002fea000383ffff */
[----:B------:R-:W-:Y:S05]  /*5f90*/  BRA `(.L_x_151) ;  /* 0xfffffff400ec7947 */ /* 0x000fea000383ffff */
.L_x_129:
[----:B0-----:R0:W1:Y:S02]  /*5fa0*/  SYNCS.PHASECHK.TRANS64.TRYWAIT P0, [R9+URZ], R4 ;  /* 0x00000004090075a7 */ /* 0x001064000800017f */
[----:B-1----:R-:W-:Y:S05]  /*5fb0*/  @!P0 NANOSLEEP.SYNCS 0x989680 ;  /* 0x009896800000895d */ /* 0x002fea0003900000 */
[----:B------:R-:W1:Y:S02]  /*5fc0*/  @!P0 SYNCS.PHASECHK.TRANS64 P0, [R9+URZ], R4 ;  /* 0x00000004090085a7 */ /* 0x000e64000800007f */
[----:B-1----:R-:W-:Y:S05]  /*5fd0*/  @!P0 BRA `(.L_x_129) ;  /* 0xfffffffc00f08947 */ /* 0x002fea000383ffff */
[----:B------:R-:W-:Y:S05]  /*5fe0*/  BRA `(.L_x_152) ;  /* 0xfffffff400fc7947 */ /* 0x000fea000383ffff */
.L_x_130:
[----:B0-----:R0:W1:Y:S02]  /*5ff0*/  SYNCS.PHASECHK.TRANS64.TRYWAIT P0, [R8+URZ], R5 ;  /* 0x00000005080075a7 */ /* 0x001064000800017f */
[----:B-1----:R-:W-:Y:S05]  /*6000*/  @!P0 NANOSLEEP.SYNCS 0x989680 ;  /* 0x009896800000895d */ /* 0x002fea0003900000 */
[----:B------:R-:W1:Y:S02]  /*6010*/  @!P0 SYNCS.PHASECHK.TRANS64 P0, [R8+URZ], R5 ;  /* 0x00000005080085a7 */ /* 0x000e64000800007f */
[----:B-1----:R-:W-:Y:S05]  /*6020*/  @!P0 BRA `(.L_x_130) ;  /* 0xfffffffc00f08947 */ /* 0x002fea000383ffff */
[----:B------:R-:W-:Y:S05]  /*6030*/  BRA `(.L_x_153) ;  /* 0xfffffff8000c7947 */ /* 0x000fea000383ffff */
.L_x_131:
[----:B0-----:R0:W1:Y:S02]  /*6040*/  SYNCS.PHASECHK.TRANS64.TRYWAIT P0, [R9+URZ], R4 ;  /* 0x00000004090075a7 */ /* 0x001064000800017f */
[----:B-1----:R-:W-:Y:S05]  /*6050*/  @!P0 NANOSLEEP.SYNCS 0x989680 ;  /* 0x009896800000895d */ /* 0x002fea0003900000 */
[----:B------:R-:W1:Y:S02]  /*6060*/  @!P0 SYNCS.PHASECHK.TRANS64 P0, [R9+URZ], R4 ;  /* 0x00000004090085a7 */ /* 0x000e64000800007f */
[----:B-1----:R-:W-:Y:S05]  /*6070*/  @!P0 BRA `(.L_x_131) ;  /* 0xfffffffc00f08947 */ /* 0x002fea000383ffff */
[----:B------:R-:W-:Y:S05]  /*6080*/  BRA `(.L_x_154) ;  /* 0xfffffff8001c7947 */ /* 0x000fea000383ffff */
.L_x_132:
[----:B0-----:R0:W1:Y:S02]  /*6090*/  SYNCS.PHASECHK.TRANS64.TRYWAIT P0, [R8+URZ], R5 ;  /* 0x00000005080075a7 */ /* 0x001064000800017f */
[----:B-1----:R-:W-:Y:S05]  /*60a0*/  @!P0 NANOSLEEP.SYNCS 0x989680 ;  /* 0x009896800000895d */ /* 0x002fea0003900000 */
[----:B------:R-:W1:Y:S02]  /*60b0*/  @!P0 SYNCS.PHASECHK.TRANS64 P0, [R8+URZ], R5 ;  /* 0x00000005080085a7 */ /* 0x000e64000800007f */
[----:B-1----:R-:W-:Y:S05]  /*60c0*/  @!P0 BRA `(.L_x_132) ;  /* 0xfffffffc00f08947 */ /* 0x002fea000383ffff */
[----:B------:R-:W-:Y:S05]  /*60d0*/  BRA `(.L_x_155) ;  /* 0xfffffff8002c7947 */ /* 0x000fea000383ffff */
.L_x_133:
[----:B-1----:R1:W2:Y:S02]  /*60e0*/  SYNCS.PHASECHK.TRANS64.TRYWAIT P0, [R11+URZ], R6 ;  /* 0x000000060b0075a7 */ /* 0x0022a4000800017f */
[----:B--2---:R-:W-:Y:S05]  /*60f0*/  @!P0 NANOSLEEP.SYNCS 0x989680 ;  /* 0x009896800000895d */ /* 0x004fea0003900000 */
[----:B------:R-:W2:Y:S02]  /*6100*/  @!P0 SYNCS.PHASECHK.TRANS64 P0, [R11+URZ], R6 ;  /* 0x000000060b0085a7 */ /* 0x000ea4000800007f */
[----:B--2---:R-:W-:Y:S05]  /*6110*/  @!P0 BRA `(.L_x_133) ;  /* 0xfffffffc00f08947 */ /* 0x004fea000383ffff */
[----:B------:R-:W-:Y:S05]  /*6120*/  BRA `(.L_x_156) ;  /* 0xfffffff800347947 */ /* 0x000fea000383ffff */
.L_x_157:
[----:B------:R-:W-:-:S00]  /*6130*/  BRA `(.L_x_157) ;  /* 0xfffffffc00fc7947 */ /* 0x000fc0000383ffff */
[----:B------:R-:W-:-:S00]  /*6140*/  NOP ;  /* 0x0000000000007918 */ /* 0x000fc00000000000 */
        /* <DEDUP_REMOVED lines=11> */
.L_x_158:


//--------------------- .nv.global.init           --------------------------
	.section	.nv.global.init,"aw",@progbits
.nv.global.init:
	.type		$str$22,@object
	.size		$str$22,($str$23 - $str$22)
$str$22:
        /*0000*/ 	.byte	0x6b, 0x5f, 0x74, 0x69, 0x6c, 0x65, 0x5f, 0x63, 0x6f, 0x75, 0x6e, 0x74, 0x20, 0x3e, 0x3d, 0x20
        /*0010*/ 	.byte	0x31, 0x00
	.type		$str$23,@object
	.size		$str$23,(__unnamed_1 - $str$23)
$str$23:
        /*0012*/ 	.byte	0x2f, 0x74, 0x6d, 0x70, 0x2f, 0x63, 0x75, 0x74, 0x6c, 0x61, 0x73, 0x73, 0x5f, 0x73, 0x77, 0x65
        /*0022*/ 	.byte	0x65, 0x70, 0x5f, 0x73, 0x72, 0x63, 0x2f, 0x69, 0x6e, 0x63, 0x6c, 0x75, 0x64, 0x65, 0x2f, 0x63
        /*0032*/ 	.byte	0x75, 0x74, 0x6c, 0x61, 0x73, 0x73, 0x2f, 0x67, 0x65, 0x6d, 0x6d, 0x2f, 0x63, 0x6f, 0x6c, 0x6c
        /*0042*/ 	.byte	0x65, 0x63, 0x74, 0x69, 0x76, 0x65, 0x2f, 0x73, 0x6d, 0x39, 0x30, 0x5f, 0x6d, 0x6d, 0x61, 0x5f
        /*0052*/ 	.byte	0x74, 0x6d, 0x61, 0x5f, 0x67, 0x6d, 0x6d, 0x61, 0x5f, 0x73, 0x73, 0x5f, 0x77, 0x61, 0x72, 0x70
        /*0062*/ 	.byte	0x73, 0x70, 0x65, 0x63, 0x69, 0x61, 0x6c, 0x69, 0x7a, 0x65, 0x64, 0x2e, 0x68, 0x70, 0x70, 0x00
	.type		__unnamed_1,@object
	.size		__unnamed_1,(.L_0 - __unnamed_1)
__unnamed_1:
        /*0072*/ 	.byte	0x76, 0x6f, 0x69, 0x64, 0x20, 0x63, 0x75, 0x74, 0x6c, 0x61, 0x73, 0x73, 0x3a, 0x3a, 0x67, 0x65
        /* <DEDUP_REMOVED lines=171> */
        /*0b32*/ 	.byte	0x74, 0x65, 0x3a, 0x3a, 0x69, 0x64, 0x65, 0x6e, 0x74, 0x69, 0x74, 0x79, 0x5d, 0x00
.L_0:


//--------------------- .nv.shared._ZN7cutlass13device_kernelINS_4gemm6kernel13GemmUniversalIN4cute5tupleIJiiiiEEENS1_10collective13CollectiveMmaINS1_34MainloopSm90TmaGmmaWarpSpecializedILi14ENS5_IJNS4_1CILi1EEESB_SB_EEENS1_32KernelTmaWarpSpecializedPingpongEEENS5_IJNSA_ILi64EEESF_NSA_ILi128EEEEEEaNS5_IJlSB_lEEEaSI_NS4_8TiledMMAINS4_8MMA_AtomIJNS4_4SM904GMMA26MMA_64x64x32_S32S8S8_SS_TNEEEENS4_6LayoutISC_NS5_IJNSA_ILi0EEESQ_SQ_EEEEENS5_IJNS4_10UnderscoreEST_ST_EEEEENS4_13SM90_TMA_LOADENS4_14ComposedLayoutINS4_7SwizzleILi3ELi4ELi3EEENS4_18smem_ptr_flag_bitsILi8EEENSP_INS5_IJNSA_ILi8EEESG_EEENS5_IJSG_SB_EEEEEEEvNS4_8identityESW_S16_vS17_EENS_8epilogue10collective6detail29Sm90TmaWarpSpecializedAdapterINS1A_15DefaultEpilogueIaSI_SI_NS19_6thread17LinearCombinationIaLi1EiiLNS1E_9ScaleType4KindE0ELNS_15FloatRoundStyleE2EaEENS1_15EpilogueDefaultEEEEEvvEEEEvNT_6ParamsE --------------------------
	.section	.nv.shared._ZN7cutlass13device_kernelINS_4gemm6kernel13GemmUniversalIN4cute5tupleIJiiiiEEENS1_10collective13CollectiveMmaINS1_34MainloopSm90TmaGmmaWarpSpecializedILi14ENS5_IJNS4_1CILi1EEESB_SB_EEENS1_32KernelTmaWarpSpecializedPingpongEEENS5_IJNSA_ILi64EEESF_NSA_ILi128EEEEEEaNS5_IJlSB_lEEEaSI_NS4_8TiledMMAINS4_8MMA_AtomIJNS4_4SM904GMMA26MMA_64x64x32_S32S8S8_SS_TNEEEENS4_6LayoutISC_NS5_IJNSA_ILi0EEESQ_SQ_EEEEENS5_IJNS4_10UnderscoreEST_ST_EEEEENS4_13SM90_TMA_LOADENS4_14ComposedLayoutINS4_7SwizzleILi3ELi4ELi3EEENS4_18smem_ptr_flag_bitsILi8EEENSP_INS5_IJNSA_ILi8EEESG_EEENS5_IJSG_SB_EEEEEEEvNS4_8identityESW_S16_vS17_EENS_8epilogue10collective6detail29Sm90TmaWarpSpecializedAdapterINS1A_15DefaultEpilogueIaSI_SI_NS19_6thread17LinearCombinationIaLi1EiiLNS1E_9ScaleType4KindE0ELNS_15FloatRoundStyleE2EaEENS1_15EpilogueDefaultEEEEEvvEEEEvNT_6ParamsE,"aw",@nobits
	.sectionflags	@""
	.align	16
	.zero		1024


//--------------------- .nv.shared.reserved.0     --------------------------
	.section	.nv.shared.reserved.0,"aw",@nobits
	.weak		__nv_reservedSMEM_offset_0_alias
	.size		__nv_reservedSMEM_offset_0_alias, 0, 0
	.other		__nv_reservedSMEM_offset_0_alias,@"STO_CUDA_RESERVED_SHARED STV_DEFAULT"
__nv_reservedSMEM_offset_0_alias:
	.zero		0


//--------------------- .nv.global                --------------------------
	.section	.nv.global,"aw",@nobits
.nv.global:
	.type		_ZN39_INTERNAL_6c601812_4_k_cu_e61a4a41_43554cute1_E,@object
	.size		_ZN39_INTERNAL_6c601812_4_k_cu_e61a4a41_43554cute1_E,(_ZN39_INTERNAL_6c601812_4_k_cu_e61a4a41_43554cuda3std3__45__cpo6cbeginE - _ZN39_INTERNAL_6c601812_4_k_cu_e61a4a41_43554cute1_E)
_ZN39_INTERNAL_6c601812_4_k_cu_e61a4a41_43554cute1_E:
	.zero		1
	.type		_ZN39_INTERNAL_6c601812_4_k_cu_e61a4a41_43554cuda3std3__45__cpo6cbeginE,@object
	.size		_ZN39_INTERNAL_6c601812_4_k_cu_e61a4a41_43554cuda3std3__45__cpo6cbeginE,(_ZN39_INTERNAL_6c601812_4_k_cu_e61a4a41_43554cuda3std3__48in_placeE - _ZN39_INTERNAL_6c601812_4_k_cu_e61a4a41_43554cuda3std3__45__cpo6cbeginE)
_ZN39_INTERNAL_6c601812_4_k_cu_e61a4a41_43554cuda3std3__45__cpo6cbeginE:
	.zero		1
	.type		_ZN39_INTERNAL_6c601812_4_k_cu_e61a4a41_43554cuda3std3__48in_placeE,@object
	.size		_ZN39_INTERNAL_6c601812_4_k_cu_e61a4a41_43554cuda3std3__48in_placeE,(_ZN39_INTERNAL_6c601812_4_k_cu_e61a4a41_43554cuda3std6ranges3__45__cpo9iter_moveE - _ZN39_INTERNAL_6c601812_4_k_cu_e61a4a41_43554cuda3std3__48in_placeE)
_ZN39_INTERNAL_6c601812_4_k_cu_e61a4a41_43554cuda3std3__48in_placeE:
	.zero		1
	.type		_ZN39_INTERNAL_6c601812_4_k_cu_e61a4a41_43554cuda3std6ranges3__45__cpo9iter_moveE,@object
	.size		_ZN39_INTERNAL_6c601812_4_k_cu_e61a4a41_43554cuda3std6ranges3__45__cpo9iter_moveE,(_ZN39_INTERNAL_6c601812_4_k_cu_e61a4a41_43554cuda3std3__45__cpo5beginE - _ZN39_INTERNAL_6c601812_4_k_cu_e61a4a41_43554cuda3std6ranges3__45__cpo9iter_moveE)
_ZN39_INTERNAL_6c601812_4_k_cu_e61a4a41_43554cuda3std6ranges3__45__cpo9iter_moveE:
	.zero		1
	.type		_ZN39_INTERNAL_6c601812_4_k_cu_e61a4a41_43554cuda3std3__45__cpo5beginE,@object
	.size		_ZN39_INTERNAL_6c601812_4_k_cu_e61a4a41_43554cuda3std3__45__cpo5beginE,(_ZN39_INTERNAL_6c601812_4_k_cu_e61a4a41_43554cuda3std3__441_GLOBAL__N__6c601812_4_k_cu_e61a4a41_43556ignoreE - _ZN39_INTERNAL_6c601812_4_k_cu_e61a4a41_43554cuda3std3__45__cpo5beginE)
_ZN39_INTERNAL_6c601812_4_k_cu_e61a4a41_43554cuda3std3__45__cpo5beginE:
	.zero		1
	.type		_ZN39_INTERNAL_6c601812_4_k_cu_e61a4a41_43554cuda3std3__441_GLOBAL__N__6c601812_4_k_cu_e61a4a41_43556ignoreE,@object
	.size		_ZN39_INTERNAL_6c601812_4_k_cu_e61a4a41_43554cuda3std3__441_GLOBAL__N__6c601812_4_k_cu_e61a4a41_43556ignoreE,(_ZN39_INTERNAL_6c601812_4_k_cu_e61a4a41_43554cute7productE - _ZN39_INTERNAL_6c601812_4_k_cu_e61a4a41_43554cuda3std3__441_GLOBAL__N__6c601812_4_k_cu_e61a4a41_43556ignoreE)
_ZN39_INTERNAL_6c601812_4_k_cu_e61a4a41_43554cuda3std3__441_GLOBAL__N__6c601812_4_k_cu_e61a4a41_43556ignoreE:
	.zero		1
	.type		_ZN39_INTERNAL_6c601812_4_k_cu_e61a4a41_43554cute7productE,@object
	.size		_ZN39_INTERNAL_6c601812_4_k_cu_e61a4a41_43554cute7productE,(_ZN39_INTERNAL_6c601812_4_k_cu_e61a4a41_43554cuda3std3__45__cpo3endE - _ZN39_INTERNAL_6c601812_4_k_cu_e61a4a41_43554cute7productE)
_ZN39_INTERNAL_6c601812_4_k_cu_e61a4a41_43554cute7productE:
	.zero		1
	.type		_ZN39_INTERNAL_6c601812_4_k_cu_e61a4a41_43554cuda3std3__45__cpo3endE,@object
	.size		_ZN39_INTERNAL_6c601812_4_k_cu_e61a4a41_43554cuda3std3__45__cpo3endE,(_ZN39_INTERNAL_6c601812_4_k_cu_e61a4a41_43554cuda3std3__419piecewise_constructE - _ZN39_INTERNAL_6c601812_4_k_cu_e61a4a41_43554cuda3std3__45__cpo3endE)
_ZN39_INTERNAL_6c601812_4_k_cu_e61a4a41_43554cuda3std3__45__cpo3endE:
	.zero		1
	.type		_ZN39_INTERNAL_6c601812_4_k_cu_e61a4a41_43554cuda3std3__419piecewise_constructE,@object
	.size		_ZN39_INTERNAL_6c601812_4_k_cu_e61a4a41_43554cuda3std3__419piecewise_constructE,(_ZN39_INTERNAL_6c601812_4_k_cu_e61a4a41_43554cuda3std3__45__cpo4cendE - _ZN39_INTERNAL_6c601812_4_k_cu_e61a4a41_43554cuda3std3__419piecewise_constructE)
_ZN39_INTERNAL_6c601812_4_k_cu_e61a4a41_43554cuda3std3__419piecewise_constructE:
	.zero		1
	.type		_ZN39_INTERNAL_6c601812_4_k_cu_e61a4a41_43554cuda3std3__45__cpo4cendE,@object
	.size		_ZN39_INTERNAL_6c601812_4_k_cu_e61a4a41_43554cuda3std3__45__cpo4cendE,(_ZN39_INTERNAL_6c601812_4_k_cu_e61a4a41_43554cuda3std6ranges3__45__cpo4swapE - _ZN39_INTERNAL_6c601812_4_k_cu_e61a4a41_43554cuda3std3__45__cpo4cendE)
_ZN39_INTERNAL_6c601812_4_k_cu_e61a4a41_43554cuda3std3__45__cpo4cendE:
	.zero		1
	.type		_ZN39_INTERNAL_6c601812_4_k_cu_e61a4a41_43554cuda3std6ranges3__45__cpo4swapE,@object
	.size		_ZN39_INTERNAL_6c601812_4_k_cu_e61a4a41_43554cuda3std6ranges3__45__cpo4swapE,(.L_8 - _ZN39_INTERNAL_6c601812_4_k_cu_e61a4a41_43554cuda3std6ranges3__45__cpo4swapE)
_ZN39_INTERNAL_6c601812_4_k_cu_e61a4a41_43554cuda3std6ranges3__45__cpo4swapE:
	.zero		1
.L_8:


//--------------------- .nv.constant0._ZN7cutlass13device_kernelINS_4gemm6kernel13GemmUniversalIN4cute5tupleIJiiiiEEENS1_10collective13CollectiveMmaINS1_34MainloopSm90TmaGmmaWarpSpecializedILi14ENS5_IJNS4_1CILi1EEESB_SB_EEENS1_32KernelTmaWarpSpecializedPingpongEEENS5_IJNSA_ILi64EEESF_NSA_ILi128EEEEEEaNS5_IJlSB_lEEEaSI_NS4_8TiledMMAINS4_8MMA_AtomIJNS4_4SM904GMMA26MMA_64x64x32_S32S8S8_SS_TNEEEENS4_6LayoutISC_NS5_IJNSA_ILi0EEESQ_SQ_EEEEENS5_IJNS4_10UnderscoreEST_ST_EEEEENS4_13SM90_TMA_LOADENS4_14ComposedLayoutINS4_7SwizzleILi3ELi4ELi3EEENS4_18smem_ptr_flag_bitsILi8EEENSP_INS5_IJNSA_ILi8EEESG_EEENS5_IJSG_SB_EEEEEEEvNS4_8identityESW_S16_vS17_EENS_8epilogue10collective6detail29Sm90TmaWarpSpecializedAdapterINS1A_15DefaultEpilogueIaSI_SI_NS19_6thread17LinearCombinationIaLi1EiiLNS1E_9ScaleType4KindE0ELNS_15FloatRoundStyleE2EaEENS1_15EpilogueDefaultEEEEEvvEEEEvNT_6ParamsE --------------------------
	.section	.nv.constant0._ZN7cutlass13device_kernelINS_4gemm6kernel13GemmUniversalIN4cute5tupleIJiiiiEEENS1_10collective13CollectiveMmaINS1_34MainloopSm90TmaGmmaWarpSpecializedILi14ENS5_IJNS4_1CILi1EEESB_SB_EEENS1_32KernelTmaWarpSpecializedPingpongEEENS5_IJNSA_ILi64EEESF_NSA_ILi128EEEEEEaNS5_IJlSB_lEEEaSI_NS4_8TiledMMAINS4_8MMA_AtomIJNS4_4SM904GMMA26MMA_64x64x32_S32S8S8_SS_TNEEEENS4_6LayoutISC_NS5_IJNSA_ILi0EEESQ_SQ_EEEEENS5_IJNS4_10UnderscoreEST_ST_EEEEENS4_13SM90_TMA_LOADENS4_14ComposedLayoutINS4_7SwizzleILi3ELi4ELi3EEENS4_18smem_ptr_flag_bitsILi8EEENSP_INS5_IJNSA_ILi8EEESG_EEENS5_IJSG_SB_EEEEEEEvNS4_8identityESW_S16_vS17_EENS_8epilogue10collective6detail29Sm90TmaWarpSpecializedAdapterINS1A_15DefaultEpilogueIaSI_SI_NS19_6thread17LinearCombinationIaLi1EiiLNS1E_9ScaleType4KindE0ELNS_15FloatRoundStyleE2EaEENS1_15EpilogueDefaultEEEEEvvEEEEvNT_6ParamsE,"a",@progbits
	.sectionflags	@""
	.align	4
.nv.constant0._ZN7cutlass13device_kernelINS_4gemm6kernel13GemmUniversalIN4cute5tupleIJiiiiEEENS1_10collective13CollectiveMmaINS1_34MainloopSm90TmaGmmaWarpSpecializedILi14ENS5_IJNS4_1CILi1EEESB_SB_EEENS1_32KernelTmaWarpSpecializedPingpongEEENS5_IJNSA_ILi64EEESF_NSA_ILi128EEEEEEaNS5_IJlSB_lEEEaSI_NS4_8TiledMMAINS4_8MMA_AtomIJNS4_4SM904GMMA26MMA_64x64x32_S32S8S8_SS_TNEEEENS4_6LayoutISC_NS5_IJNSA_ILi0EEESQ_SQ_EEEEENS5_IJNS4_10UnderscoreEST_ST_EEEEENS4_13SM90_TMA_LOADENS4_14ComposedLayoutINS4_7SwizzleILi3ELi4ELi3EEENS4_18smem_ptr_flag_bitsILi8EEENSP_INS5_IJNSA_ILi8EEESG_EEENS5_IJSG_SB_EEEEEEEvNS4_8identityESW_S16_vS17_EENS_8epilogue10collective6detail29Sm90TmaWarpSpecializedAdapterINS1A_15DefaultEpilogueIaSI_SI_NS19_6thread17LinearCombinationIaLi1EiiLNS1E_9ScaleType4KindE0ELNS_15FloatRoundStyleE2EaEENS1_15EpilogueDefaultEEEEEvvEEEEvNT_6ParamsE:
	.zero		1664


//--------------------- SYMBOLS --------------------------

	.type		.nv.reservedSmem.offset0,@object
	.size		.nv.reservedSmem.offset0,0x4
	.type		__assertfail,@function
